	.target	sm_90a

	.elftype	@"ET_EXEC"


//--------------------- .note.nv.tkinfo           --------------------------
	.section	.note.nv.tkinfo,"",@"SHT_NOTE"
	.sectionflags	@"SHF_NOTE_NV_TKINFO"
	.tkinfo
        /*0018*/ 	.word	0x00000002
        /*0030*/ 	.string	""
        /*0030*/ 	.string	"ptxas"
        /*0030*/ 	.string	"Cuda compilation tools, release 13.0, V13.0.88"
        /*0030*/ 	.string	"Build cuda_13.0.r13.0/compiler.36424714_0"
        /*0030*/ 	.string	"-arch sm_90a -m 64 "



//--------------------- .note.nv.cuinfo           --------------------------
	.section	.note.nv.cuinfo,"",@"SHT_NOTE"
	.sectionflags	@"SHF_NOTE_NV_CUINFO"
        /*0018*/ 	.short	0x0002
        /*001a*/ 	.short	0x005a
        /*001c*/ 	.short	0x0082
	.zero		2


//--------------------- .nv.info                  --------------------------
	.section	.nv.info,"",@"SHT_CUDA_INFO"
	.align	4


	//----- nvinfo : EIATTR_REGCOUNT
	.align		4
        /*0000*/ 	.byte	0x04, 0x2f
        /*0002*/ 	.short	(.L_15 - .L_14)
	.align		4
.L_14:
        /*0004*/ 	.word	index@(_ZN7cutlass13device_kernelINS_4gemm6kernel13GemmUniversalIN4cute5tupleIJiiiiEEENS1_10collective13CollectiveMmaINS1_34MainloopSm90TmaGmmaWarpSpecializedILi56ENS5_IJNS4_1CILi1EEESB_SB_EEENS1_32KernelTmaWarpSpecializedPingpongEEENS5_IJNSA_ILi64EEESF_NSA_ILi16EEEEEENS_10bfloat16_tENS5_IJlSB_lEEESI_SJ_NS4_8TiledMMAINS4_8MMA_AtomIJNS4_4SM904GMMA27MMA_64x64x16_F32BF16BF16_SSILNSN_5MajorE0ELSP_0ELNSN_7ScaleInE1ELSQ_1EEEEEENS4_6LayoutISC_NS5_IJNSA_ILi0EEESU_SU_EEEEENS5_IJNS4_10UnderscoreESX_SX_EEEEENS4_13SM90_TMA_LOADENS4_14ComposedLayoutINS4_7SwizzleILi1ELi4ELi3EEENS4_18smem_ptr_flag_bitsILi16EEENST_INS5_IJNSA_ILi8EEESG_EEENS5_IJSG_SB_EEEEEEEvNS4_8identityES10_S1A_vS1B_EENS_8epilogue10collective6detail29Sm90TmaWarpSpecializedAdapterINS1E_15DefaultEpilogueISI_SJ_SJ_NS1D_6thread17LinearCombinationISI_Li1EffLNS1I_9ScaleType4KindE0ELNS_15FloatRoundStyleE2ESI_EENS1_15EpilogueDefaultEEEEEvvEEEEvNT_6ParamsE)
        /*0008*/ 	.word	0x000000a8


	//----- nvinfo : EIATTR_FRAME_SIZE
	.align		4
.L_15:
        /*000c*/ 	.byte	0x04, 0x11
        /*000e*/ 	.short	(.L_17 - .L_16)
	.align		4
.L_16:
        /*0010*/ 	.word	index@(_ZN7cutlass13device_kernelINS_4gemm6kernel13GemmUniversalIN4cute5tupleIJiiiiEEENS1_10collective13CollectiveMmaINS1_34MainloopSm90TmaGmmaWarpSpecializedILi56ENS5_IJNS4_1CILi1EEESB_SB_EEENS1_32KernelTmaWarpSpecializedPingpongEEENS5_IJNSA_ILi64EEESF_NSA_ILi16EEEEEENS_10bfloat16_tENS5_IJlSB_lEEESI_SJ_NS4_8TiledMMAINS4_8MMA_AtomIJNS4_4SM904GMMA27MMA_64x64x16_F32BF16BF16_SSILNSN_5MajorE0ELSP_0ELNSN_7ScaleInE1ELSQ_1EEEEEENS4_6LayoutISC_NS5_IJNSA_ILi0EEESU_SU_EEEEENS5_IJNS4_10UnderscoreESX_SX_EEEEENS4_13SM90_TMA_LOADENS4_14ComposedLayoutINS4_7SwizzleILi1ELi4ELi3EEENS4_18smem_ptr_flag_bitsILi16EEENST_INS5_IJNSA_ILi8EEESG_EEENS5_IJSG_SB_EEEEEEEvNS4_8identityES10_S1A_vS1B_EENS_8epilogue10collective6detail29Sm90TmaWarpSpecializedAdapterINS1E_15DefaultEpilogueISI_SJ_SJ_NS1D_6thread17LinearCombinationISI_Li1EffLNS1I_9ScaleType4KindE0ELNS_15FloatRoundStyleE2ESI_EENS1_15EpilogueDefaultEEEEEvvEEEEvNT_6ParamsE)
        /*0014*/ 	.word	0x00000008


	//----- nvinfo : EIATTR_MIN_STACK_SIZE
	.align		4
.L_17:
        /*0018*/ 	.byte	0x04, 0x12
        /*001a*/ 	.short	(.L_19 - .L_18)
	.align		4
.L_18:
        /*001c*/ 	.word	index@(_ZN7cutlass13device_kernelINS_4gemm6kernel13GemmUniversalIN4cute5tupleIJiiiiEEENS1_10collective13CollectiveMmaINS1_34MainloopSm90TmaGmmaWarpSpecializedILi56ENS5_IJNS4_1CILi1EEESB_SB_EEENS1_32KernelTmaWarpSpecializedPingpongEEENS5_IJNSA_ILi64EEESF_NSA_ILi16EEEEEENS_10bfloat16_tENS5_IJlSB_lEEESI_SJ_NS4_8TiledMMAINS4_8MMA_AtomIJNS4_4SM904GMMA27MMA_64x64x16_F32BF16BF16_SSILNSN_5MajorE0ELSP_0ELNSN_7ScaleInE1ELSQ_1EEEEEENS4_6LayoutISC_NS5_IJNSA_ILi0EEESU_SU_EEEEENS5_IJNS4_10UnderscoreESX_SX_EEEEENS4_13SM90_TMA_LOADENS4_14ComposedLayoutINS4_7SwizzleILi1ELi4ELi3EEENS4_18smem_ptr_flag_bitsILi16EEENST_INS5_IJNSA_ILi8EEESG_EEENS5_IJSG_SB_EEEEEEEvNS4_8identityES10_S1A_vS1B_EENS_8epilogue10collective6detail29Sm90TmaWarpSpecializedAdapterINS1E_15DefaultEpilogueISI_SJ_SJ_NS1D_6thread17LinearCombinationISI_Li1EffLNS1I_9ScaleType4KindE0ELNS_15FloatRoundStyleE2ESI_EENS1_15EpilogueDefaultEEEEEvvEEEEvNT_6ParamsE)
        /*0020*/ 	.word	0x00000008
.L_19:


//--------------------- .nv.compat                --------------------------
	.section	.nv.compat,"",@"SHT_CUDA_COMPAT_INFO"
	.align	4
        /*0000*/ 	.byte	0x02, 0x09, 0x01, 0x00, 0x02, 0x02, 0x04, 0x00, 0x02, 0x05, 0x05, 0x00, 0x03, 0x07, 0x01, 0x01
        /*0010*/ 	.byte	0x02, 0x03, 0x01, 0x00, 0x02, 0x06, 0x01, 0x00, 0x04, 0x0b, 0x08, 0x00, 0x00, 0x00, 0x00, 0x00
        /*0020*/ 	.byte	0x00, 0x00, 0x00, 0x00


//--------------------- .nv.info._ZN7cutlass13device_kernelINS_4gemm6kernel13GemmUniversalIN4cute5tupleIJiiiiEEENS1_10collective13CollectiveMmaINS1_34MainloopSm90TmaGmmaWarpSpecializedILi56ENS5_IJNS4_1CILi1EEESB_SB_EEENS1_32KernelTmaWarpSpecializedPingpongEEENS5_IJNSA_ILi64EEESF_NSA_ILi16EEEEEENS_10bfloat16_tENS5_IJlSB_lEEESI_SJ_NS4_8TiledMMAINS4_8MMA_AtomIJNS4_4SM904GMMA27MMA_64x64x16_F32BF16BF16_SSILNSN_5MajorE0ELSP_0ELNSN_7ScaleInE1ELSQ_1EEEEEENS4_6LayoutISC_NS5_IJNSA_ILi0EEESU_SU_EEEEENS5_IJNS4_10UnderscoreESX_SX_EEEEENS4_13SM90_TMA_LOADENS4_14ComposedLayoutINS4_7SwizzleILi1ELi4ELi3EEENS4_18smem_ptr_flag_bitsILi16EEENST_INS5_IJNSA_ILi8EEESG_EEENS5_IJSG_SB_EEEEEEEvNS4_8identityES10_S1A_vS1B_EENS_8epilogue10collective6detail29Sm90TmaWarpSpecializedAdapterINS1E_15DefaultEpilogueISI_SJ_SJ_NS1D_6thread17LinearCombinationISI_Li1EffLNS1I_9ScaleType4KindE0ELNS_15FloatRoundStyleE2ESI_EENS1_15EpilogueDefaultEEEEEvvEEEEvNT_6ParamsE --------------------------
	.section	.nv.info._ZN7cutlass13device_kernelINS_4gemm6kernel13GemmUniversalIN4cute5tupleIJiiiiEEENS1_10collective13CollectiveMmaINS1_34MainloopSm90TmaGmmaWarpSpecializedILi56ENS5_IJNS4_1CILi1EEESB_SB_EEENS1_32KernelTmaWarpSpecializedPingpongEEENS5_IJNSA_ILi64EEESF_NSA_ILi16EEEEEENS_10bfloat16_tENS5_IJlSB_lEEESI_SJ_NS4_8TiledMMAINS4_8MMA_AtomIJNS4_4SM904GMMA27MMA_64x64x16_F32BF16BF16_SSILNSN_5MajorE0ELSP_0ELNSN_7ScaleInE1ELSQ_1EEEEEENS4_6LayoutISC_NS5_IJNSA_ILi0EEESU_SU_EEEEENS5_IJNS4_10UnderscoreESX_SX_EEEEENS4_13SM90_TMA_LOADENS4_14ComposedLayoutINS4_7SwizzleILi1ELi4ELi3EEENS4_18smem_ptr_flag_bitsILi16EEENST_INS5_IJNSA_ILi8EEESG_EEENS5_IJSG_SB_EEEEEEEvNS4_8identityES10_S1A_vS1B_EENS_8epilogue10collective6detail29Sm90TmaWarpSpecializedAdapterINS1E_15DefaultEpilogueISI_SJ_SJ_NS1D_6thread17LinearCombinationISI_Li1EffLNS1I_9ScaleType4KindE0ELNS_15FloatRoundStyleE2ESI_EENS1_15EpilogueDefaultEEEEEvvEEEEvNT_6ParamsE,"",@"SHT_CUDA_INFO"
	.sectionflags	@""
	.align	4


	//----- nvinfo : EIATTR_CUDA_API_VERSION
	.align		4
        /*0000*/ 	.byte	0x04, 0x37
        /*0002*/ 	.short	(.L_21 - .L_20)
.L_20:
        /*0004*/ 	.word	0x00000082


	//----- nvinfo : EIATTR_KPARAM_INFO
	.align		4
.L_21:
        /*0008*/ 	.byte	0x04, 0x17
        /*000a*/ 	.short	(.L_23 - .L_22)
.L_22:
        /*000c*/ 	.word	0x00000000
        /*0010*/ 	.short	0x0000
        /*0012*/ 	.short	0x0070
        /*0014*/ 	.byte	0x00, 0xf0, 0x01, 0x10


	//----- nvinfo : EIATTR_SPARSE_MMA_MASK
	.align		4
.L_23:
        /*0018*/ 	.byte	0x03, 0x50
        /*001a*/ 	.short	0x0000


	//----- nvinfo : EIATTR_MAXREG_COUNT
	.align		4
        /*001c*/ 	.byte	0x03, 0x1b
        /*001e*/ 	.short	0x00a8


	//----- nvinfo : EIATTR_NUM_BARRIERS
	.align		4
        /*0020*/ 	.byte	0x02, 0x4c
        /*0022*/ 	.byte	0x01
	.zero		1


	//----- nvinfo : EIATTR_EXTERNS
	.align		4
        /*0024*/ 	.byte	0x04, 0x0f
        /*0026*/ 	.short	(.L_25 - .L_24)


	//   ....[0]....
	.align		4
.L_24:
        /*0028*/ 	.word	index@(__assertfail)


	//----- nvinfo : EIATTR_ANNOTATIONS
	.align		4
.L_25:
        /*002c*/ 	.byte	0x04, 0x55
        /*002e*/ 	.short	(.L_27 - .L_26)


	//   ....[0]....
.L_26:
        /*0030*/ 	.word	0x00000001
        /*0034*/ 	.byte	0x80, 0x11, 0x00, 0x00, 0x01, 0x00, 0x00, 0x00, 0xa0, 0x18, 0x00, 0x00, 0x01, 0x00, 0x00, 0x00
        /*0044*/ 	.byte	0x80, 0x46, 0x00, 0x00, 0x01, 0x00, 0x00, 0x00, 0x20, 0x52, 0x00, 0x00


	//----- nvinfo : EIATTR_MERCURY_ISA_VERSION
	.align		4
.L_27:
        /*0050*/ 	.byte	0x03, 0x5f
        /*0052*/ 	.short	0x0101


	//----- nvinfo : EIATTR_INT_WARP_WIDE_INSTR_OFFSETS
	.align		4
        /*0054*/ 	.byte	0x04, 0x31
        /*0056*/ 	.short	(.L_29 - .L_28)


	//   ....[0]....
.L_28:
        /*0058*/ 	.word	0x00000aa0


	//   ....[1]....
        /*005c*/ 	.word	0x00000ac0


	//   ....[2]....
        /*0060*/ 	.word	0x00000b40


	//   ....[3]....
        /*0064*/ 	.word	0x00000b50


	//   ....[4]....
        /*0068*/ 	.word	0x00000b60


	//   ....[5]....
        /*006c*/ 	.word	0x00000b80


	//   ....[6]....
        /*0070*/ 	.word	0x00000c10


	//   ....[7]....
        /*0074*/ 	.word	0x00000c30


	//----- nvinfo : EIATTR_COOP_GROUP_MASK_REGIDS
	.align		4
.L_29:
        /*0078*/ 	.byte	0x04, 0x29
        /*007a*/ 	.short	(.L_31 - .L_30)


	//   ....[0]....
.L_30:
        /*007c*/ 	.word	0xffffffff


	//   ....[1]....
        /*0080*/ 	.word	0xffffffff


	//   ....[2]....
        /*0084*/ 	.word	0xffffffff


	//   ....[3]....
        /*0088*/ 	.word	0xffffffff


	//   ....[4]....
        /*008c*/ 	.word	0xffffffff


	//   ....[5]....
        /*0090*/ 	.word	0xffffffff


	//----- nvinfo : EIATTR_COOP_GROUP_INSTR_OFFSETS
	.align		4
.L_31:
        /*0094*/ 	.byte	0x04, 0x28
        /*0096*/ 	.short	(.L_33 - .L_32)


	//   ....[0]....
.L_32:
        /*0098*/ 	.word	0x00000070


	//   ....[1]....
        /*009c*/ 	.word	0x00000080


	//   ....[2]....
        /*00a0*/ 	.word	0x00000140


	//   ....[3]....
        /*00a4*/ 	.word	0x00000980


	//   ....[4]....
        /*00a8*/ 	.word	0x000009c0


	//   ....[5]....
        /*00ac*/ 	.word	0x00000a00


	//----- nvinfo : EIATTR_REG_RECONFIG
	.align		4
.L_33:
        /*00b0*/ 	.byte	0x01, 0x54
	.zero		2


	//----- nvinfo : EIATTR_SYSCALL_OFFSETS
	.align		4
        /*00b4*/ 	.byte	0x04, 0x46
        /*00b6*/ 	.short	(.L_35 - .L_34)


	//   ....[0]....
.L_34:
        /*00b8*/ 	.word	0x00001da0


	//----- nvinfo : EIATTR_MBARRIER_INSTR_OFFSETS
	.align		4
.L_35:
        /*00bc*/ 	.byte	0x04, 0x39
        /*00be*/ 	.short	(.L_37 - .L_36)


	//   ....[0]....
.L_36:
        /*00c0*/ 	.word	0x00000260
        /*00c4*/ 	.word	0x000000ff
        /*00c8*/ 	.word	0x00000000
        /*00cc*/ 	.short	0x0100
        /*00ce*/ 	.byte	0x08
	.zero		1


	//   ....[1]....
        /*00d0*/ 	.word	0x00000270
        /*00d4*/ 	.word	0x000000ff
        /*00d8*/ 	.word	0x000001c0
        /*00dc*/ 	.short	0x0100
        /*00de*/ 	.byte	0x08
	.zero		1


	//   ....[2]....
        /*00e0*/ 	.word	0x00000280
        /*00e4*/ 	.word	0x000000ff
        /*00e8*/ 	.word	0x00000008
        /*00ec*/ 	.short	0x0100
        /*00ee*/ 	.byte	0x08
	.zero		1


	//   ....[3]....
        /*00f0*/ 	.word	0x00000290
        /*00f4*/ 	.word	0x000000ff
        /*00f8*/ 	.word	0x000001c8
        /*00fc*/ 	.short	0x0100
        /*00fe*/ 	.byte	0x08
	.zero		1


	//   ....[4]....
        /*0100*/ 	.word	0x000002a0
        /*0104*/ 	.word	0x000000ff
        /*0108*/ 	.word	0x00000010
        /*010c*/ 	.short	0x0100
        /*010e*/ 	.byte	0x08
	.zero		1


	//   ....[5]....
        /*0110*/ 	.word	0x000002b0
        /*0114*/ 	.word	0x000000ff
        /*0118*/ 	.word	0x000001d0
        /*011c*/ 	.short	0x0100
        /*011e*/ 	.byte	0x08
	.zero		1


	//   ....[6]....
        /*0120*/ 	.word	0x000002c0
        /*0124*/ 	.word	0x000000ff
        /*0128*/ 	.word	0x00000018
        /*012c*/ 	.short	0x0100
        /*012e*/ 	.byte	0x08
	.zero		1


	//   ....[7]....
        /*0130*/ 	.word	0x000002d0
        /*0134*/ 	.word	0x000000ff
        /*0138*/ 	.word	0x000001d8
        /*013c*/ 	.short	0x0100
        /*013e*/ 	.byte	0x08
	.zero		1


	//   ....[8]....
        /*0140*/ 	.word	0x000002e0
        /*0144*/ 	.word	0x000000ff
        /*0148*/ 	.word	0x00000020
        /*014c*/ 	.short	0x0100
        /*014e*/ 	.byte	0x08
	.zero		1


	//   ....[9]....
        /*0150*/ 	.word	0x000002f0
        /*0154*/ 	.word	0x000000ff
        /*0158*/ 	.word	0x000001e0
        /*015c*/ 	.short	0x0100
        /*015e*/ 	.byte	0x08
	.zero		1


	//   ....[10]....
        /*0160*/ 	.word	0x00000300
        /*0164*/ 	.word	0x000000ff
        /*0168*/ 	.word	0x00000028
        /*016c*/ 	.short	0x0100
        /*016e*/ 	.byte	0x08
	.zero		1


	//   ....[11]....
        /*0170*/ 	.word	0x00000310
        /*0174*/ 	.word	0x000000ff
        /*0178*/ 	.word	0x000001e8
        /*017c*/ 	.short	0x0100
        /*017e*/ 	.byte	0x08
	.zero		1


	//   ....[12]....
        /*0180*/ 	.word	0x00000320
        /*0184*/ 	.word	0x000000ff
        /*0188*/ 	.word	0x00000030
        /*018c*/ 	.short	0x0100
        /*018e*/ 	.byte	0x08
	.zero		1


	//   ....[13]....
        /*0190*/ 	.word	0x00000330
        /*0194*/ 	.word	0x000000ff
        /*0198*/ 	.word	0x000001f0
        /*019c*/ 	.short	0x0100
        /*019e*/ 	.byte	0x08
	.zero		1


	//   ....[14]....
        /*01a0*/ 	.word	0x00000340
        /*01a4*/ 	.word	0x000000ff
        /*01a8*/ 	.word	0x00000038
        /*01ac*/ 	.short	0x0100
        /*01ae*/ 	.byte	0x08
	.zero		1


	//   ....[15]....
        /*01b0*/ 	.word	0x00000350
        /*01b4*/ 	.word	0x000000ff
        /*01b8*/ 	.word	0x000001f8
        /*01bc*/ 	.short	0x0100
        /*01be*/ 	.byte	0x08
	.zero		1


	//   ....[16]....
        /*01c0*/ 	.word	0x00000360
        /*01c4*/ 	.word	0x000000ff
        /*01c8*/ 	.word	0x00000040
        /*01cc*/ 	.short	0x0100
        /*01ce*/ 	.byte	0x08
	.zero		1


	//   ....[17]....
        /*01d0*/ 	.word	0x00000370
        /*01d4*/ 	.word	0x000000ff
        /*01d8*/ 	.word	0x00000200
        /*01dc*/ 	.short	0x0100
        /*01de*/ 	.byte	0x08
	.zero		1


	//   ....[18]....
        /*01e0*/ 	.word	0x00000380
        /*01e4*/ 	.word	0x000000ff
        /*01e8*/ 	.word	0x00000048
        /*01ec*/ 	.short	0x0100
        /*01ee*/ 	.byte	0x08
	.zero		1


	//   ....[19]....
        /*01f0*/ 	.word	0x00000390
        /*01f4*/ 	.word	0x000000ff
        /*01f8*/ 	.word	0x00000208
        /*01fc*/ 	.short	0x0100
        /*01fe*/ 	.byte	0x08
	.zero		1


	//   ....[20]....
        /*0200*/ 	.word	0x000003a0
        /*0204*/ 	.word	0x000000ff
        /*0208*/ 	.word	0x00000050
        /*020c*/ 	.short	0x0100
        /*020e*/ 	.byte	0x08
	.zero		1


	//   ....[21]....
        /*0210*/ 	.word	0x000003b0
        /*0214*/ 	.word	0x000000ff
        /*0218*/ 	.word	0x00000210
        /*021c*/ 	.short	0x0100
        /*021e*/ 	.byte	0x08
	.zero		1


	//   ....[22]....
        /*0220*/ 	.word	0x000003c0
        /*0224*/ 	.word	0x000000ff
        /*0228*/ 	.word	0x00000058
        /*022c*/ 	.short	0x0100
        /*022e*/ 	.byte	0x08
	.zero		1


	//   ....[23]....
        /*0230*/ 	.word	0x000003d0
        /*0234*/ 	.word	0x000000ff
        /*0238*/ 	.word	0x00000218
        /*023c*/ 	.short	0x0100
        /*023e*/ 	.byte	0x08
	.zero		1


	//   ....[24]....
        /*0240*/ 	.word	0x000003e0
        /*0244*/ 	.word	0x000000ff
        /*0248*/ 	.word	0x00000060
        /*024c*/ 	.short	0x0100
        /*024e*/ 	.byte	0x08
	.zero		1


	//   ....[25]....
        /*0250*/ 	.word	0x000003f0
        /*0254*/ 	.word	0x000000ff
        /*0258*/ 	.word	0x00000220
        /*025c*/ 	.short	0x0100
        /*025e*/ 	.byte	0x08
	.zero		1


	//   ....[26]....
        /*0260*/ 	.word	0x00000400
        /*0264*/ 	.word	0x000000ff
        /*0268*/ 	.word	0x00000068
        /*026c*/ 	.short	0x0100
        /*026e*/ 	.byte	0x08
	.zero		1


	//   ....[27]....
        /*0270*/ 	.word	0x00000410
        /*0274*/ 	.word	0x000000ff
        /*0278*/ 	.word	0x00000228
        /*027c*/ 	.short	0x0100
        /*027e*/ 	.byte	0x08
	.zero		1


	//   ....[28]....
        /*0280*/ 	.word	0x00000420
        /*0284*/ 	.word	0x000000ff
        /*0288*/ 	.word	0x00000070
        /*028c*/ 	.short	0x0100
        /*028e*/ 	.byte	0x08
	.zero		1


	//   ....[29]....
        /*0290*/ 	.word	0x00000430
        /*0294*/ 	.word	0x000000ff
        /*0298*/ 	.word	0x00000230
        /*029c*/ 	.short	0x0100
        /*029e*/ 	.byte	0x08
	.zero		1


	//   ....[30]....
        /*02a0*/ 	.word	0x00000440
        /*02a4*/ 	.word	0x000000ff
        /*02a8*/ 	.word	0x00000078
        /*02ac*/ 	.short	0x0100
        /*02ae*/ 	.byte	0x08
	.zero		1


	//   ....[31]....
        /*02b0*/ 	.word	0x00000450
        /*02b4*/ 	.word	0x000000ff
        /*02b8*/ 	.word	0x00000238
        /*02bc*/ 	.short	0x0100
        /*02be*/ 	.byte	0x08
	.zero		1


	//   ....[32]....
        /*02c0*/ 	.word	0x00000460
        /*02c4*/ 	.word	0x000000ff
        /*02c8*/ 	.word	0x00000080
        /*02cc*/ 	.short	0x0100
        /*02ce*/ 	.byte	0x08
	.zero		1


	//   ....[33]....
        /*02d0*/ 	.word	0x00000470
        /*02d4*/ 	.word	0x000000ff
        /*02d8*/ 	.word	0x00000240
        /*02dc*/ 	.short	0x0100
        /*02de*/ 	.byte	0x08
	.zero		1


	//   ....[34]....
        /*02e0*/ 	.word	0x00000480
        /*02e4*/ 	.word	0x000000ff
        /*02e8*/ 	.word	0x00000088
        /*02ec*/ 	.short	0x0100
        /*02ee*/ 	.byte	0x08
	.zero		1


	//   ....[35]....
        /*02f0*/ 	.word	0x00000490
        /*02f4*/ 	.word	0x000000ff
        /*02f8*/ 	.word	0x00000248
        /*02fc*/ 	.short	0x0100
        /*02fe*/ 	.byte	0x08
	.zero		1


	//   ....[36]....
        /*0300*/ 	.word	0x000004a0
        /*0304*/ 	.word	0x000000ff
        /*0308*/ 	.word	0x00000090
        /*030c*/ 	.short	0x0100
        /*030e*/ 	.byte	0x08
	.zero		1


	//   ....[37]....
        /*0310*/ 	.word	0x000004b0
        /*0314*/ 	.word	0x000000ff
        /*0318*/ 	.word	0x00000250
        /*031c*/ 	.short	0x0100
        /*031e*/ 	.byte	0x08
	.zero		1


	//   ....[38]....
        /*0320*/ 	.word	0x000004c0
        /*0324*/ 	.word	0x000000ff
        /*0328*/ 	.word	0x00000098
        /*032c*/ 	.short	0x0100
        /*032e*/ 	.byte	0x08
	.zero		1


	//   ....[39]....
        /*0330*/ 	.word	0x000004d0
        /*0334*/ 	.word	0x000000ff
        /*0338*/ 	.word	0x00000258
        /*033c*/ 	.short	0x0100
        /*033e*/ 	.byte	0x08
	.zero		1


	//   ....[40]....
        /*0340*/ 	.word	0x000004e0
        /*0344*/ 	.word	0x000000ff
        /*0348*/ 	.word	0x000000a0
        /*034c*/ 	.short	0x0100
        /*034e*/ 	.byte	0x08
	.zero		1


	//   ....[41]....
        /*0350*/ 	.word	0x000004f0
        /*0354*/ 	.word	0x000000ff
        /*0358*/ 	.word	0x00000260
        /*035c*/ 	.short	0x0100
        /*035e*/ 	.byte	0x08
	.zero		1


	//   ....[42]....
        /*0360*/ 	.word	0x00000500
        /*0364*/ 	.word	0x000000ff
        /*0368*/ 	.word	0x000000a8
        /*036c*/ 	.short	0x0100
        /*036e*/ 	.byte	0x08
	.zero		1


	//   ....[43]....
        /*0370*/ 	.word	0x00000510
        /*0374*/ 	.word	0x000000ff
        /*0378*/ 	.word	0x00000268
        /*037c*/ 	.short	0x0100
        /*037e*/ 	.byte	0x08
	.zero		1


	//   ....[44]....
        /*0380*/ 	.word	0x00000520
        /*0384*/ 	.word	0x000000ff
        /*0388*/ 	.word	0x000000b0
        /*038c*/ 	.short	0x0100
        /*038e*/ 	.byte	0x08
	.zero		1


	//   ....[45]....
        /*0390*/ 	.word	0x00000530
        /*0394*/ 	.word	0x000000ff
        /*0398*/ 	.word	0x00000270
        /*039c*/ 	.short	0x0100
        /*039e*/ 	.byte	0x08
	.zero		1


	//   ....[46]....
        /*03a0*/ 	.word	0x00000540
        /*03a4*/ 	.word	0x000000ff
        /*03a8*/ 	.word	0x000000b8
        /*03ac*/ 	.short	0x0100
        /*03ae*/ 	.byte	0x08
	.zero		1


	//   ....[47]....
        /*03b0*/ 	.word	0x00000550
        /*03b4*/ 	.word	0x000000ff
        /*03b8*/ 	.word	0x00000278
        /*03bc*/ 	.short	0x0100
        /*03be*/ 	.byte	0x08
	.zero		1


	//   ....[48]....
        /*03c0*/ 	.word	0x00000560
        /*03c4*/ 	.word	0x000000ff
        /*03c8*/ 	.word	0x000000c0
        /*03cc*/ 	.short	0x0100
        /*03ce*/ 	.byte	0x08
	.zero		1


	//   ....[49]....
        /*03d0*/ 	.word	0x00000570
        /*03d4*/ 	.word	0x000000ff
        /*03d8*/ 	.word	0x00000280
        /*03dc*/ 	.short	0x0100
        /*03de*/ 	.byte	0x08
	.zero		1


	//   ....[50]....
        /*03e0*/ 	.word	0x00000580
        /*03e4*/ 	.word	0x000000ff
        /*03e8*/ 	.word	0x000000c8
        /*03ec*/ 	.short	0x0100
        /*03ee*/ 	.byte	0x08
	.zero		1


	//   ....[51]....
        /*03f0*/ 	.word	0x00000590
        /*03f4*/ 	.word	0x000000ff
        /*03f8*/ 	.word	0x00000288
        /*03fc*/ 	.short	0x0100
        /*03fe*/ 	.byte	0x08
	.zero		1


	//   ....[52]....
        /*0400*/ 	.word	0x000005a0
        /*0404*/ 	.word	0x000000ff
        /*0408*/ 	.word	0x000000d0
        /*040c*/ 	.short	0x0100
        /*040e*/ 	.byte	0x08
	.zero		1


	//   ....[53]....
        /*0410*/ 	.word	0x000005b0
        /*0414*/ 	.word	0x000000ff
        /*0418*/ 	.word	0x00000290
        /*041c*/ 	.short	0x0100
        /*041e*/ 	.byte	0x08
	.zero		1


	//   ....[54]....
        /*0420*/ 	.word	0x000005c0
        /*0424*/ 	.word	0x000000ff
        /*0428*/ 	.word	0x000000d8
        /*042c*/ 	.short	0x0100
        /*042e*/ 	.byte	0x08
	.zero		1


	//   ....[55]....
        /*0430*/ 	.word	0x000005d0
        /*0434*/ 	.word	0x000000ff
        /*0438*/ 	.word	0x00000298
        /*043c*/ 	.short	0x0100
        /*043e*/ 	.byte	0x08
	.zero		1


	//   ....[56]....
        /*0440*/ 	.word	0x000005e0
        /*0444*/ 	.word	0x000000ff
        /*0448*/ 	.word	0x000000e0
        /*044c*/ 	.short	0x0100
        /*044e*/ 	.byte	0x08
	.zero		1


	//   ....[57]....
        /*0450*/ 	.word	0x000005f0
        /*0454*/ 	.word	0x000000ff
        /*0458*/ 	.word	0x000002a0
        /*045c*/ 	.short	0x0100
        /*045e*/ 	.byte	0x08
	.zero		1


	//   ....[58]....
        /*0460*/ 	.word	0x00000600
        /*0464*/ 	.word	0x000000ff
        /*0468*/ 	.word	0x000000e8
        /*046c*/ 	.short	0x0100
        /*046e*/ 	.byte	0x08
	.zero		1


	//   ....[59]....
        /*0470*/ 	.word	0x00000610
        /*0474*/ 	.word	0x000000ff
        /*0478*/ 	.word	0x000002a8
        /*047c*/ 	.short	0x0100
        /*047e*/ 	.byte	0x08
	.zero		1


	//   ....[60]....
        /*0480*/ 	.word	0x00000620
        /*0484*/ 	.word	0x000000ff
        /*0488*/ 	.word	0x000000f0
        /*048c*/ 	.short	0x0100
        /*048e*/ 	.byte	0x08
	.zero		1


	//   ....[61]....
        /*0490*/ 	.word	0x00000630
        /*0494*/ 	.word	0x000000ff
        /*0498*/ 	.word	0x000002b0
        /*049c*/ 	.short	0x0100
        /*049e*/ 	.byte	0x08
	.zero		1


	//   ....[62]....
        /*04a0*/ 	.word	0x00000640
        /*04a4*/ 	.word	0x000000ff
        /*04a8*/ 	.word	0x000000f8
        /*04ac*/ 	.short	0x0100
        /*04ae*/ 	.byte	0x08
	.zero		1


	//   ....[63]....
        /*04b0*/ 	.word	0x00000650
        /*04b4*/ 	.word	0x000000ff
        /*04b8*/ 	.word	0x000002b8
        /*04bc*/ 	.short	0x0100
        /*04be*/ 	.byte	0x08
	.zero		1


	//   ....[64]....
        /*04c0*/ 	.word	0x00000660
        /*04c4*/ 	.word	0x000000ff
        /*04c8*/ 	.word	0x00000100
        /*04cc*/ 	.short	0x0100
        /*04ce*/ 	.byte	0x08
	.zero		1


	//   ....[65]....
        /*04d0*/ 	.word	0x00000670
        /*04d4*/ 	.word	0x000000ff
        /*04d8*/ 	.word	0x000002c0
        /*04dc*/ 	.short	0x0100
        /*04de*/ 	.byte	0x08
	.zero		1


	//   ....[66]....
        /*04e0*/ 	.word	0x00000680
        /*04e4*/ 	.word	0x000000ff
        /*04e8*/ 	.word	0x00000108
        /*04ec*/ 	.short	0x0100
        /*04ee*/ 	.byte	0x08
	.zero		1


	//   ....[67]....
        /*04f0*/ 	.word	0x00000690
        /*04f4*/ 	.word	0x000000ff
        /*04f8*/ 	.word	0x000002c8
        /*04fc*/ 	.short	0x0100
        /*04fe*/ 	.byte	0x08
	.zero		1


	//   ....[68]....
        /*0500*/ 	.word	0x000006a0
        /*0504*/ 	.word	0x000000ff
        /*0508*/ 	.word	0x00000110
        /*050c*/ 	.short	0x0100
        /*050e*/ 	.byte	0x08
	.zero		1


	//   ....[69]....
        /*0510*/ 	.word	0x000006b0
        /*0514*/ 	.word	0x000000ff
        /*0518*/ 	.word	0x000002d0
        /*051c*/ 	.short	0x0100
        /*051e*/ 	.byte	0x08
	.zero		1


	//   ....[70]....
        /*0520*/ 	.word	0x000006c0
        /*0524*/ 	.word	0x000000ff
        /*0528*/ 	.word	0x00000118
        /*052c*/ 	.short	0x0100
        /*052e*/ 	.byte	0x08
	.zero		1


	//   ....[71]....
        /*0530*/ 	.word	0x000006d0
        /*0534*/ 	.word	0x000000ff
        /*0538*/ 	.word	0x000002d8
        /*053c*/ 	.short	0x0100
        /*053e*/ 	.byte	0x08
	.zero		1


	//   ....[72]....
        /*0540*/ 	.word	0x000006e0
        /*0544*/ 	.word	0x000000ff
        /*0548*/ 	.word	0x00000120
        /*054c*/ 	.short	0x0100
        /*054e*/ 	.byte	0x08
	.zero		1


	//   ....[73]....
        /*0550*/ 	.word	0x000006f0
        /*0554*/ 	.word	0x000000ff
        /*0558*/ 	.word	0x000002e0
        /*055c*/ 	.short	0x0100
        /*055e*/ 	.byte	0x08
	.zero		1


	//   ....[74]....
        /*0560*/ 	.word	0x00000700
        /*0564*/ 	.word	0x000000ff
        /*0568*/ 	.word	0x00000128
        /*056c*/ 	.short	0x0100
        /*056e*/ 	.byte	0x08
	.zero		1


	//   ....[75]....
        /*0570*/ 	.word	0x00000710
        /*0574*/ 	.word	0x000000ff
        /*0578*/ 	.word	0x000002e8
        /*057c*/ 	.short	0x0100
        /*057e*/ 	.byte	0x08
	.zero		1


	//   ....[76]....
        /*0580*/ 	.word	0x00000720
        /*0584*/ 	.word	0x000000ff
        /*0588*/ 	.word	0x00000130
        /*058c*/ 	.short	0x0100
        /*058e*/ 	.byte	0x08
	.zero		1


	//   ....[77]....
        /*0590*/ 	.word	0x00000730
        /*0594*/ 	.word	0x000000ff
        /*0598*/ 	.word	0x000002f0
        /*059c*/ 	.short	0x0100
        /*059e*/ 	.byte	0x08
	.zero		1


	//   ....[78]....
        /*05a0*/ 	.word	0x00000740
        /*05a4*/ 	.word	0x000000ff
        /*05a8*/ 	.word	0x00000138
        /*05ac*/ 	.short	0x0100
        /*05ae*/ 	.byte	0x08
	.zero		1


	//   ....[79]....
        /*05b0*/ 	.word	0x00000750
        /*05b4*/ 	.word	0x000000ff
        /*05b8*/ 	.word	0x000002f8
        /*05bc*/ 	.short	0x0100
        /*05be*/ 	.byte	0x08
	.zero		1


	//   ....[80]....
        /*05c0*/ 	.word	0x00000760
        /*05c4*/ 	.word	0x000000ff
        /*05c8*/ 	.word	0x00000140
        /*05cc*/ 	.short	0x0100
        /*05ce*/ 	.byte	0x08
	.zero		1


	//   ....[81]....
        /*05d0*/ 	.word	0x00000770
        /*05d4*/ 	.word	0x000000ff
        /*05d8*/ 	.word	0x00000300
        /*05dc*/ 	.short	0x0100
        /*05de*/ 	.byte	0x08
	.zero		1


	//   ....[82]....
        /*05e0*/ 	.word	0x00000780
        /*05e4*/ 	.word	0x000000ff
        /*05e8*/ 	.word	0x00000148
        /*05ec*/ 	.short	0x0100
        /*05ee*/ 	.byte	0x08
	.zero		1


	//   ....[83]....
        /*05f0*/ 	.word	0x00000790
        /*05f4*/ 	.word	0x000000ff
        /*05f8*/ 	.word	0x00000308
        /*05fc*/ 	.short	0x0100
        /*05fe*/ 	.byte	0x08
	.zero		1


	//   ....[84]....
        /*0600*/ 	.word	0x000007a0
        /*0604*/ 	.word	0x000000ff
        /*0608*/ 	.word	0x00000150
        /*060c*/ 	.short	0x0100
        /*060e*/ 	.byte	0x08
	.zero		1


	//   ....[85]....
        /*0610*/ 	.word	0x000007b0
        /*0614*/ 	.word	0x000000ff
        /*0618*/ 	.word	0x00000310
        /*061c*/ 	.short	0x0100
        /*061e*/ 	.byte	0x08
	.zero		1


	//   ....[86]....
        /*0620*/ 	.word	0x000007c0
        /*0624*/ 	.word	0x000000ff
        /*0628*/ 	.word	0x00000158
        /*062c*/ 	.short	0x0100
        /*062e*/ 	.byte	0x08
	.zero		1


	//   ....[87]....
        /*0630*/ 	.word	0x000007d0
        /*0634*/ 	.word	0x000000ff
        /*0638*/ 	.word	0x00000318
        /*063c*/ 	.short	0x0100
        /*063e*/ 	.byte	0x08
	.zero		1


	//   ....[88]....
        /*0640*/ 	.word	0x000007e0
        /*0644*/ 	.word	0x000000ff
        /*0648*/ 	.word	0x00000160
        /*064c*/ 	.short	0x0100
        /*064e*/ 	.byte	0x08
	.zero		1


	//   ....[89]....
        /*0650*/ 	.word	0x000007f0
        /*0654*/ 	.word	0x000000ff
        /*0658*/ 	.word	0x00000320
        /*065c*/ 	.short	0x0100
        /*065e*/ 	.byte	0x08
	.zero		1


	//   ....[90]....
        /*0660*/ 	.word	0x00000800
        /*0664*/ 	.word	0x000000ff
        /*0668*/ 	.word	0x00000168
        /*066c*/ 	.short	0x0100
        /*066e*/ 	.byte	0x08
	.zero		1


	//   ....[91]....
        /*0670*/ 	.word	0x00000810
        /*0674*/ 	.word	0x000000ff
        /*0678*/ 	.word	0x00000328
        /*067c*/ 	.short	0x0100
        /*067e*/ 	.byte	0x08
	.zero		1


	//   ....[92]....
        /*0680*/ 	.word	0x00000820
        /*0684*/ 	.word	0x000000ff
        /*0688*/ 	.word	0x00000170
        /*068c*/ 	.short	0x0100
        /*068e*/ 	.byte	0x08
	.zero		1


	//   ....[93]....
        /*0690*/ 	.word	0x00000830
        /*0694*/ 	.word	0x000000ff
        /*0698*/ 	.word	0x00000330
        /*069c*/ 	.short	0x0100
        /*069e*/ 	.byte	0x08
	.zero		1


	//   ....[94]....
        /*06a0*/ 	.word	0x00000840
        /*06a4*/ 	.word	0x000000ff
        /*06a8*/ 	.word	0x00000178
        /*06ac*/ 	.short	0x0100
        /*06ae*/ 	.byte	0x08
	.zero		1


	//   ....[95]....
        /*06b0*/ 	.word	0x00000850
        /*06b4*/ 	.word	0x000000ff
        /*06b8*/ 	.word	0x00000338
        /*06bc*/ 	.short	0x0100
        /*06be*/ 	.byte	0x08
	.zero		1


	//   ....[96]....
        /*06c0*/ 	.word	0x00000860
        /*06c4*/ 	.word	0x000000ff
        /*06c8*/ 	.word	0x00000180
        /*06cc*/ 	.short	0x0100
        /*06ce*/ 	.byte	0x08
	.zero		1


	//   ....[97]....
        /*06d0*/ 	.word	0x00000870
        /*06d4*/ 	.word	0x000000ff
        /*06d8*/ 	.word	0x00000340
        /*06dc*/ 	.short	0x0100
        /*06de*/ 	.byte	0x08
	.zero		1


	//   ....[98]....
        /*06e0*/ 	.word	0x00000880
        /*06e4*/ 	.word	0x000000ff
        /*06e8*/ 	.word	0x00000188
        /*06ec*/ 	.short	0x0100
        /*06ee*/ 	.byte	0x08
	.zero		1


	//   ....[99]....
        /*06f0*/ 	.word	0x00000890
        /*06f4*/ 	.word	0x000000ff
        /*06f8*/ 	.word	0x00000348
        /*06fc*/ 	.short	0x0100
        /*06fe*/ 	.byte	0x08
	.zero		1


	//   ....[100]....
        /*0700*/ 	.word	0x000008a0
        /*0704*/ 	.word	0x000000ff
        /*0708*/ 	.word	0x00000190
        /*070c*/ 	.short	0x0100
        /*070e*/ 	.byte	0x08
	.zero		1


	//   ....[101]....
        /*0710*/ 	.word	0x000008b0
        /*0714*/ 	.word	0x000000ff
        /*0718*/ 	.word	0x00000350
        /*071c*/ 	.short	0x0100
        /*071e*/ 	.byte	0x08
	.zero		1


	//   ....[102]....
        /*0720*/ 	.word	0x000008c0
        /*0724*/ 	.word	0x000000ff
        /*0728*/ 	.word	0x00000198
        /*072c*/ 	.short	0x0100
        /*072e*/ 	.byte	0x08
	.zero		1


	//   ....[103]....
        /*0730*/ 	.word	0x000008d0
        /*0734*/ 	.word	0x000000ff
        /*0738*/ 	.word	0x00000358
        /*073c*/ 	.short	0x0100
        /*073e*/ 	.byte	0x08
	.zero		1


	//   ....[104]....
        /*0740*/ 	.word	0x000008e0
        /*0744*/ 	.word	0x000000ff
        /*0748*/ 	.word	0x000001a0
        /*074c*/ 	.short	0x0100
        /*074e*/ 	.byte	0x08
	.zero		1


	//   ....[105]....
        /*0750*/ 	.word	0x000008f0
        /*0754*/ 	.word	0x000000ff
        /*0758*/ 	.word	0x00000360
        /*075c*/ 	.short	0x0100
        /*075e*/ 	.byte	0x08
	.zero		1


	//   ....[106]....
        /*0760*/ 	.word	0x00000900
        /*0764*/ 	.word	0x000000ff
        /*0768*/ 	.word	0x000001a8
        /*076c*/ 	.short	0x0100
        /*076e*/ 	.byte	0x08
	.zero		1


	//   ....[107]....
        /*0770*/ 	.word	0x00000910
        /*0774*/ 	.word	0x000000ff
        /*0778*/ 	.word	0x00000368
        /*077c*/ 	.short	0x0100
        /*077e*/ 	.byte	0x08
	.zero		1


	//   ....[108]....
        /*0780*/ 	.word	0x00000920
        /*0784*/ 	.word	0x000000ff
        /*0788*/ 	.word	0x000001b0
        /*078c*/ 	.short	0x0100
        /*078e*/ 	.byte	0x08
	.zero		1


	//   ....[109]....
        /*0790*/ 	.word	0x00000930
        /*0794*/ 	.word	0x000000ff
        /*0798*/ 	.word	0x00000370
        /*079c*/ 	.short	0x0100
        /*079e*/ 	.byte	0x08
	.zero		1


	//   ....[110]....
        /*07a0*/ 	.word	0x00000940
        /*07a4*/ 	.word	0x000000ff
        /*07a8*/ 	.word	0x000001b8
        /*07ac*/ 	.short	0x0100
        /*07ae*/ 	.byte	0x08
	.zero		1


	//   ....[111]....
        /*07b0*/ 	.word	0x00000950
        /*07b4*/ 	.word	0x000000ff
        /*07b8*/ 	.word	0x00000378
        /*07bc*/ 	.short	0x0100
        /*07be*/ 	.byte	0x08
	.zero		1


	//   ....[112]....
        /*07c0*/ 	.word	0x00000c70
        /*07c4*/ 	.word	0x000000ff
        /*07c8*/ 	.word	0x000003b0
        /*07cc*/ 	.short	0x0100
        /*07ce*/ 	.byte	0x08
	.zero		1


	//   ....[113]....
        /*07d0*/ 	.word	0x00000ce0
        /*07d4*/ 	.word	0x000000ff
        /*07d8*/ 	.word	0x000003b8
        /*07dc*/ 	.short	0x0100
        /*07de*/ 	.byte	0x08
	.zero		1


	//   ....[114]....
        /*07e0*/ 	.word	0x00000d00
        /*07e4*/ 	.word	0x000000ff
        /*07e8*/ 	.word	0x00000390
        /*07ec*/ 	.short	0x0100
        /*07ee*/ 	.byte	0x09
	.zero		1


	//   ....[115]....
        /*07f0*/ 	.word	0x00000d10
        /*07f4*/ 	.word	0x000000ff
        /*07f8*/ 	.word	0x00000398
        /*07fc*/ 	.short	0x0100
        /*07fe*/ 	.byte	0x09
	.zero		1


	//   ....[116]....
        /*0800*/ 	.word	0x00000d20
        /*0804*/ 	.word	0x000000ff
        /*0808*/ 	.word	0x000003a0
        /*080c*/ 	.short	0x0100
        /*080e*/ 	.byte	0x09
	.zero		1


	//   ....[117]....
        /*0810*/ 	.word	0x00000d30
        /*0814*/ 	.word	0x000000ff
        /*0818*/ 	.word	0x000003a8
        /*081c*/ 	.short	0x0100
        /*081e*/ 	.byte	0x09
	.zero		1


	//   ....[118]....
        /*0820*/ 	.word	0x00001c60
        /*0824*/ 	.word	0x000000ff
        /*0828*/ 	.word	0xfffffff8
        /*082c*/ 	.short	0x010a
        /*082e*/ 	.byte	0x2c
	.zero		1


	//   ....[119]....
        /*0830*/ 	.word	0x00001e20
        /*0834*/ 	.word	0x00000003
        /*0838*/ 	.word	0x00000000
        /*083c*/ 	.short	0x010a
        /*083e*/ 	.byte	0x3f
	.zero		1


	//   ....[120]....
        /*0840*/ 	.word	0x00001e60
        /*0844*/ 	.word	0x00000003
        /*0848*/ 	.word	0x00000000
        /*084c*/ 	.short	0x010a
        /*084e*/ 	.byte	0x3f
	.zero		1


	//   ....[121]....
        /*0850*/ 	.word	0x00001ff0
        /*0854*/ 	.word	0x000000ff
        /*0858*/ 	.word	0x00000000
        /*085c*/ 	.short	0x010a
        /*085e*/ 	.byte	0x04
	.zero		1


	//   ....[122]....
        /*0860*/ 	.word	0x00002030
        /*0864*/ 	.word	0x000000ff
        /*0868*/ 	.word	0x00000000
        /*086c*/ 	.short	0x010a
        /*086e*/ 	.byte	0x04
	.zero		1


	//   ....[123]....
        /*0870*/ 	.word	0x00002120
        /*0874*/ 	.word	0x000000ff
        /*0878*/ 	.word	0x00000000
        /*087c*/ 	.short	0x0101
        /*087e*/ 	.byte	0x04
	.zero		1


	//   ....[124]....
        /*0880*/ 	.word	0x00002220
        /*0884*/ 	.word	0x00000003
        /*0888*/ 	.word	0x00000000
        /*088c*/ 	.short	0x0101
        /*088e*/ 	.byte	0x30
	.zero		1


	//   ....[125]....
        /*0890*/ 	.word	0x000022f0
        /*0894*/ 	.word	0x000000ff
        /*0898*/ 	.word	0x00000000
        /*089c*/ 	.short	0x0101
        /*089e*/ 	.byte	0x04
	.zero		1


	//   ....[126]....
        /*08a0*/ 	.word	0x00002360
        /*08a4*/ 	.word	0x000000ff
        /*08a8*/ 	.word	0x00000008
        /*08ac*/ 	.short	0x010a
        /*08ae*/ 	.byte	0x2c
	.zero		1


	//   ....[127]....
        /*08b0*/ 	.word	0x000046c0
        /*08b4*/ 	.word	0x00000000
        /*08b8*/ 	.word	0x00000000
        /*08bc*/ 	.short	0x0101
        /*08be*/ 	.byte	0x30
	.zero		1


	//   ....[128]....
        /*08c0*/ 	.word	0x00004fb0
        /*08c4*/ 	.word	0x0000000b
        /*08c8*/ 	.word	0x000001c0
        /*08cc*/ 	.short	0x010a
        /*08ce*/ 	.byte	0x3f
	.zero		1


	//   ....[129]....
        /*08d0*/ 	.word	0x00005350
        /*08d4*/ 	.word	0x00000004
        /*08d8*/ 	.word	0x000003b8
        /*08dc*/ 	.short	0x0101
        /*08de*/ 	.byte	0x3f
	.zero		1


	//   ....[130]....
        /*08e0*/ 	.word	0x00005a70
        /*08e4*/ 	.word	0x00000007
        /*08e8*/ 	.word	0x00000000
        /*08ec*/ 	.short	0x010a
        /*08ee*/ 	.byte	0x3f
	.zero		1


	//   ....[131]....
        /*08f0*/ 	.word	0x00005af0
        /*08f4*/ 	.word	0x00000006
        /*08f8*/ 	.word	0x00000000
        /*08fc*/ 	.short	0x010a
        /*08fe*/ 	.byte	0x3f
	.zero		1


	//   ....[132]....
        /*0900*/ 	.word	0x00005b80
        /*0904*/ 	.word	0x00000007
        /*0908*/ 	.word	0x00000000
        /*090c*/ 	.short	0x010a
        /*090e*/ 	.byte	0x3f
	.zero		1


	//   ....[133]....
        /*0910*/ 	.word	0x00005c10
        /*0914*/ 	.word	0x00000006
        /*0918*/ 	.word	0x00000000
        /*091c*/ 	.short	0x010a
        /*091e*/ 	.byte	0x3f
	.zero		1


	//   ....[134]....
        /*0920*/ 	.word	0x00005ca0
        /*0924*/ 	.word	0x00000007
        /*0928*/ 	.word	0x00000000
        /*092c*/ 	.short	0x010a
        /*092e*/ 	.byte	0x3f
	.zero		1


	//   ....[135]....
        /*0930*/ 	.word	0x00005d30
        /*0934*/ 	.word	0x00000006
        /*0938*/ 	.word	0x00000000
        /*093c*/ 	.short	0x010a
        /*093e*/ 	.byte	0x3f
	.zero		1


	//   ....[136]....
        /*0940*/ 	.word	0x00005dc0
        /*0944*/ 	.word	0x00000007
        /*0948*/ 	.word	0x00000000
        /*094c*/ 	.short	0x010a
        /*094e*/ 	.byte	0x3f
	.zero		1


	//   ....[137]....
        /*0950*/ 	.word	0x00005e50
        /*0954*/ 	.word	0x00000006
        /*0958*/ 	.word	0x00000000
        /*095c*/ 	.short	0x010a
        /*095e*/ 	.byte	0x3f
	.zero		1


	//   ....[138]....
        /*0960*/ 	.word	0x00005ee0
        /*0964*/ 	.word	0x00000007
        /*0968*/ 	.word	0x00000000
        /*096c*/ 	.short	0x010a
        /*096e*/ 	.byte	0x3f
	.zero		1


	//   ....[139]....
        /*0970*/ 	.word	0x00005f70
        /*0974*/ 	.word	0x00000006
        /*0978*/ 	.word	0x00000000
        /*097c*/ 	.short	0x010a
        /*097e*/ 	.byte	0x3f
	.zero		1


	//   ....[140]....
        /*0980*/ 	.word	0x00006000
        /*0984*/ 	.word	0x00000007
        /*0988*/ 	.word	0x00000000
        /*098c*/ 	.short	0x010a
        /*098e*/ 	.byte	0x3f
	.zero		1


	//   ....[141]....
        /*0990*/ 	.word	0x00006090
        /*0994*/ 	.word	0x00000006
        /*0998*/ 	.word	0x00000000
        /*099c*/ 	.short	0x010a
        /*099e*/ 	.byte	0x3f
	.zero		1


	//   ....[142]....
        /*09a0*/ 	.word	0x00006120
        /*09a4*/ 	.word	0x00000007
        /*09a8*/ 	.word	0x00000000
        /*09ac*/ 	.short	0x010a
        /*09ae*/ 	.byte	0x3f
	.zero		1


	//   ....[143]....
        /*09b0*/ 	.word	0x000061b0
        /*09b4*/ 	.word	0x00000006
        /*09b8*/ 	.word	0x00000000
        /*09bc*/ 	.short	0x010a
        /*09be*/ 	.byte	0x3f
	.zero		1


	//   ....[144]....
        /*09c0*/ 	.word	0x00006240
        /*09c4*/ 	.word	0x00000007
        /*09c8*/ 	.word	0x00000000
        /*09cc*/ 	.short	0x010a
        /*09ce*/ 	.byte	0x3f
	.zero		1


	//   ....[145]....
        /*09d0*/ 	.word	0x000062d0
        /*09d4*/ 	.word	0x00000006
        /*09d8*/ 	.word	0x00000000
        /*09dc*/ 	.short	0x010a
        /*09de*/ 	.byte	0x3f
	.zero		1


	//   ....[146]....
        /*09e0*/ 	.word	0x00006360
        /*09e4*/ 	.word	0x00000007
        /*09e8*/ 	.word	0x00000000
        /*09ec*/ 	.short	0x010a
        /*09ee*/ 	.byte	0x3f
	.zero		1


	//   ....[147]....
        /*09f0*/ 	.word	0x000063f0
        /*09f4*/ 	.word	0x00000006
        /*09f8*/ 	.word	0x00000000
        /*09fc*/ 	.short	0x010a
        /*09fe*/ 	.byte	0x3f
	.zero		1


	//   ....[148]....
        /*0a00*/ 	.word	0x00006480
        /*0a04*/ 	.word	0x00000007
        /*0a08*/ 	.word	0x00000000
        /*0a0c*/ 	.short	0x010a
        /*0a0e*/ 	.byte	0x3f
	.zero		1


	//   ....[149]....
        /*0a10*/ 	.word	0x00006510
        /*0a14*/ 	.word	0x00000006
        /*0a18*/ 	.word	0x00000000
        /*0a1c*/ 	.short	0x010a
        /*0a1e*/ 	.byte	0x3f
	.zero		1


	//   ....[150]....
        /*0a20*/ 	.word	0x000065a0
        /*0a24*/ 	.word	0x00000007
        /*0a28*/ 	.word	0x00000000
        /*0a2c*/ 	.short	0x010a
        /*0a2e*/ 	.byte	0x3f
	.zero		1


	//   ....[151]....
        /*0a30*/ 	.word	0x00006630
        /*0a34*/ 	.word	0x00000006
        /*0a38*/ 	.word	0x00000000
        /*0a3c*/ 	.short	0x010a
        /*0a3e*/ 	.byte	0x3f
	.zero		1


	//   ....[152]....
        /*0a40*/ 	.word	0x000066c0
        /*0a44*/ 	.word	0x00000007
        /*0a48*/ 	.word	0x00000000
        /*0a4c*/ 	.short	0x010a
        /*0a4e*/ 	.byte	0x3f
	.zero		1


	//   ....[153]....
        /*0a50*/ 	.word	0x00006750
        /*0a54*/ 	.word	0x00000006
        /*0a58*/ 	.word	0x00000000
        /*0a5c*/ 	.short	0x010a
        /*0a5e*/ 	.byte	0x3f
	.zero		1


	//   ....[154]....
        /*0a60*/ 	.word	0x000067e0
        /*0a64*/ 	.word	0x00000007
        /*0a68*/ 	.word	0x00000000
        /*0a6c*/ 	.short	0x010a
        /*0a6e*/ 	.byte	0x3f
	.zero		1


	//   ....[155]....
        /*0a70*/ 	.word	0x00006870
        /*0a74*/ 	.word	0x00000006
        /*0a78*/ 	.word	0x00000000
        /*0a7c*/ 	.short	0x010a
        /*0a7e*/ 	.byte	0x3f
	.zero		1


	//   ....[156]....
        /*0a80*/ 	.word	0x00006900
        /*0a84*/ 	.word	0x00000007
        /*0a88*/ 	.word	0x00000000
        /*0a8c*/ 	.short	0x010a
        /*0a8e*/ 	.byte	0x3f
	.zero		1


	//   ....[157]....
        /*0a90*/ 	.word	0x00006990
        /*0a94*/ 	.word	0x00000006
        /*0a98*/ 	.word	0x00000000
        /*0a9c*/ 	.short	0x010a
        /*0a9e*/ 	.byte	0x3f
	.zero		1


	//   ....[158]....
        /*0aa0*/ 	.word	0x00006a20
        /*0aa4*/ 	.word	0x00000007
        /*0aa8*/ 	.word	0x00000000
        /*0aac*/ 	.short	0x010a
        /*0aae*/ 	.byte	0x3f
	.zero		1


	//   ....[159]....
        /*0ab0*/ 	.word	0x00006ab0
        /*0ab4*/ 	.word	0x00000006
        /*0ab8*/ 	.word	0x00000000
        /*0abc*/ 	.short	0x010a
        /*0abe*/ 	.byte	0x3f
	.zero		1


	//   ....[160]....
        /*0ac0*/ 	.word	0x00006b40
        /*0ac4*/ 	.word	0x00000007
        /*0ac8*/ 	.word	0x00000000
        /*0acc*/ 	.short	0x010a
        /*0ace*/ 	.byte	0x3f
	.zero		1


	//   ....[161]....
        /*0ad0*/ 	.word	0x00006bd0
        /*0ad4*/ 	.word	0x00000006
        /*0ad8*/ 	.word	0x00000000
        /*0adc*/ 	.short	0x010a
        /*0ade*/ 	.byte	0x3f
	.zero		1


	//   ....[162]....
        /*0ae0*/ 	.word	0x00006c60
        /*0ae4*/ 	.word	0x00000007
        /*0ae8*/ 	.word	0x00000000
        /*0aec*/ 	.short	0x010a
        /*0aee*/ 	.byte	0x3f
	.zero		1


	//   ....[163]....
        /*0af0*/ 	.word	0x00006cf0
        /*0af4*/ 	.word	0x00000006
        /*0af8*/ 	.word	0x00000000
        /*0afc*/ 	.short	0x010a
        /*0afe*/ 	.byte	0x3f
	.zero		1


	//   ....[164]....
        /*0b00*/ 	.word	0x00006d80
        /*0b04*/ 	.word	0x00000007
        /*0b08*/ 	.word	0x00000000
        /*0b0c*/ 	.short	0x010a
        /*0b0e*/ 	.byte	0x3f
	.zero		1


	//   ....[165]....
        /*0b10*/ 	.word	0x00006e10
        /*0b14*/ 	.word	0x00000006
        /*0b18*/ 	.word	0x00000000
        /*0b1c*/ 	.short	0x010a
        /*0b1e*/ 	.byte	0x3f
	.zero		1


	//   ....[166]....
        /*0b20*/ 	.word	0x00006ea0
        /*0b24*/ 	.word	0x00000007
        /*0b28*/ 	.word	0x00000000
        /*0b2c*/ 	.short	0x010a
        /*0b2e*/ 	.byte	0x3f
	.zero		1


	//   ....[167]....
        /*0b30*/ 	.word	0x00006f30
        /*0b34*/ 	.word	0x00000006
        /*0b38*/ 	.word	0x00000000
        /*0b3c*/ 	.short	0x010a
        /*0b3e*/ 	.byte	0x3f
	.zero		1


	//   ....[168]....
        /*0b40*/ 	.word	0x00006fc0
        /*0b44*/ 	.word	0x00000007
        /*0b48*/ 	.word	0x00000000
        /*0b4c*/ 	.short	0x010a
        /*0b4e*/ 	.byte	0x3f
	.zero		1


	//   ....[169]....
        /*0b50*/ 	.word	0x00007050
        /*0b54*/ 	.word	0x00000006
        /*0b58*/ 	.word	0x00000000
        /*0b5c*/ 	.short	0x010a
        /*0b5e*/ 	.byte	0x3f
	.zero		1


	//   ....[170]....
        /*0b60*/ 	.word	0x000070e0
        /*0b64*/ 	.word	0x00000007
        /*0b68*/ 	.word	0x00000000
        /*0b6c*/ 	.short	0x010a
        /*0b6e*/ 	.byte	0x3f
	.zero		1


	//   ....[171]....
        /*0b70*/ 	.word	0x00007170
        /*0b74*/ 	.word	0x00000006
        /*0b78*/ 	.word	0x00000000
        /*0b7c*/ 	.short	0x010a
        /*0b7e*/ 	.byte	0x3f
	.zero		1


	//   ....[172]....
        /*0b80*/ 	.word	0x00007200
        /*0b84*/ 	.word	0x00000007
        /*0b88*/ 	.word	0x00000000
        /*0b8c*/ 	.short	0x010a
        /*0b8e*/ 	.byte	0x3f
	.zero		1


	//   ....[173]....
        /*0b90*/ 	.word	0x00007290
        /*0b94*/ 	.word	0x00000006
        /*0b98*/ 	.word	0x00000000
        /*0b9c*/ 	.short	0x010a
        /*0b9e*/ 	.byte	0x3f
	.zero		1


	//   ....[174]....
        /*0ba0*/ 	.word	0x00007320
        /*0ba4*/ 	.word	0x00000007
        /*0ba8*/ 	.word	0x00000000
        /*0bac*/ 	.short	0x010a
        /*0bae*/ 	.byte	0x3f
	.zero		1


	//   ....[175]....
        /*0bb0*/ 	.word	0x000073b0
        /*0bb4*/ 	.word	0x00000006
        /*0bb8*/ 	.word	0x00000000
        /*0bbc*/ 	.short	0x010a
        /*0bbe*/ 	.byte	0x3f
	.zero		1


	//   ....[176]....
        /*0bc0*/ 	.word	0x00007440
        /*0bc4*/ 	.word	0x00000007
        /*0bc8*/ 	.word	0x00000000
        /*0bcc*/ 	.short	0x010a
        /*0bce*/ 	.byte	0x3f
	.zero		1


	//   ....[177]....
        /*0bd0*/ 	.word	0x000074d0
        /*0bd4*/ 	.word	0x00000006
        /*0bd8*/ 	.word	0x00000000
        /*0bdc*/ 	.short	0x010a
        /*0bde*/ 	.byte	0x3f
	.zero		1


	//   ....[178]....
        /*0be0*/ 	.word	0x00007560
        /*0be4*/ 	.word	0x00000007
        /*0be8*/ 	.word	0x00000000
        /*0bec*/ 	.short	0x010a
        /*0bee*/ 	.byte	0x3f
	.zero		1


	//   ....[179]....
        /*0bf0*/ 	.word	0x000075f0
        /*0bf4*/ 	.word	0x00000006
        /*0bf8*/ 	.word	0x00000000
        /*0bfc*/ 	.short	0x010a
        /*0bfe*/ 	.byte	0x3f
	.zero		1


	//   ....[180]....
        /*0c00*/ 	.word	0x00007680
        /*0c04*/ 	.word	0x00000007
        /*0c08*/ 	.word	0x00000000
        /*0c0c*/ 	.short	0x010a
        /*0c0e*/ 	.byte	0x3f
	.zero		1


	//   ....[181]....
        /*0c10*/ 	.word	0x00007710
        /*0c14*/ 	.word	0x00000006
        /*0c18*/ 	.word	0x00000000
        /*0c1c*/ 	.short	0x010a
        /*0c1e*/ 	.byte	0x3f
	.zero		1


	//   ....[182]....
        /*0c20*/ 	.word	0x000077a0
        /*0c24*/ 	.word	0x00000007
        /*0c28*/ 	.word	0x00000000
        /*0c2c*/ 	.short	0x010a
        /*0c2e*/ 	.byte	0x3f
	.zero		1


	//   ....[183]....
        /*0c30*/ 	.word	0x00007830
        /*0c34*/ 	.word	0x00000006
        /*0c38*/ 	.word	0x00000000
        /*0c3c*/ 	.short	0x010a
        /*0c3e*/ 	.byte	0x3f
	.zero		1


	//   ....[184]....
        /*0c40*/ 	.word	0x000078c0
        /*0c44*/ 	.word	0x00000007
        /*0c48*/ 	.word	0x00000000
        /*0c4c*/ 	.short	0x010a
        /*0c4e*/ 	.byte	0x3f
	.zero		1


	//   ....[185]....
        /*0c50*/ 	.word	0x00007950
        /*0c54*/ 	.word	0x00000005
        /*0c58*/ 	.word	0x00000000
        /*0c5c*/ 	.short	0x010a
        /*0c5e*/ 	.byte	0x3f
	.zero		1


	//   ....[186]....
        /*0c60*/ 	.word	0x000079c0
        /*0c64*/ 	.word	0x00000003
        /*0c68*/ 	.word	0xfffffff8
        /*0c6c*/ 	.short	0x010a
        /*0c6e*/ 	.byte	0x3f
	.zero		1


	//   ....[187]....
        /*0c70*/ 	.word	0x00007a10
        /*0c74*/ 	.word	0x00000003
        /*0c78*/ 	.word	0x00000000
        /*0c7c*/ 	.short	0x010a
        /*0c7e*/ 	.byte	0x3f
	.zero		1


	//   ....[188]....
        /*0c80*/ 	.word	0x00007a70
        /*0c84*/ 	.word	0x00000004
        /*0c88*/ 	.word	0x00000000
        /*0c8c*/ 	.short	0x010a
        /*0c8e*/ 	.byte	0x3f
	.zero		1


	//   ....[189]....
        /*0c90*/ 	.word	0x00007ad0
        /*0c94*/ 	.word	0x00000003
        /*0c98*/ 	.word	0x00000008
        /*0c9c*/ 	.short	0x010a
        /*0c9e*/ 	.byte	0x3f
	.zero		1


	//   ....[190]....
        /*0ca0*/ 	.word	0x00007ba0
        /*0ca4*/ 	.word	0x0000000b
        /*0ca8*/ 	.word	0x000001c0
        /*0cac*/ 	.short	0x010a
        /*0cae*/ 	.byte	0x3f
	.zero		1


	//   ....[191]....
        /*0cb0*/ 	.word	0x00007c70
        /*0cb4*/ 	.word	0x00000007
        /*0cb8*/ 	.word	0x00000000
        /*0cbc*/ 	.short	0x010a
        /*0cbe*/ 	.byte	0x3f
	.zero		1


	//   ....[192]....
        /*0cc0*/ 	.word	0x00007cc0
        /*0cc4*/ 	.word	0x00000006
        /*0cc8*/ 	.word	0x00000000
        /*0ccc*/ 	.short	0x010a
        /*0cce*/ 	.byte	0x3f
	.zero		1


	//   ....[193]....
        /*0cd0*/ 	.word	0x00007d10
        /*0cd4*/ 	.word	0x00000007
        /*0cd8*/ 	.word	0x00000000
        /*0cdc*/ 	.short	0x010a
        /*0cde*/ 	.byte	0x3f
	.zero		1


	//   ....[194]....
        /*0ce0*/ 	.word	0x00007d60
        /*0ce4*/ 	.word	0x00000006
        /*0ce8*/ 	.word	0x00000000
        /*0cec*/ 	.short	0x010a
        /*0cee*/ 	.byte	0x3f
	.zero		1


	//   ....[195]....
        /*0cf0*/ 	.word	0x00007db0
        /*0cf4*/ 	.word	0x00000007
        /*0cf8*/ 	.word	0x00000000
        /*0cfc*/ 	.short	0x010a
        /*0cfe*/ 	.byte	0x3f
	.zero		1


	//   ....[196]....
        /*0d00*/ 	.word	0x00007e00
        /*0d04*/ 	.word	0x00000006
        /*0d08*/ 	.word	0x00000000
        /*0d0c*/ 	.short	0x010a
        /*0d0e*/ 	.byte	0x3f
	.zero		1


	//   ....[197]....
        /*0d10*/ 	.word	0x00007e50
        /*0d14*/ 	.word	0x00000007
        /*0d18*/ 	.word	0x00000000
        /*0d1c*/ 	.short	0x010a
        /*0d1e*/ 	.byte	0x3f
	.zero		1


	//   ....[198]....
        /*0d20*/ 	.word	0x00007ea0
        /*0d24*/ 	.word	0x00000006
        /*0d28*/ 	.word	0x00000000
        /*0d2c*/ 	.short	0x010a
        /*0d2e*/ 	.byte	0x3f
	.zero		1


	//   ....[199]....
        /*0d30*/ 	.word	0x00007ef0
        /*0d34*/ 	.word	0x00000007
        /*0d38*/ 	.word	0x00000000
        /*0d3c*/ 	.short	0x010a
        /*0d3e*/ 	.byte	0x3f
	.zero		1


	//   ....[200]....
        /*0d40*/ 	.word	0x00007f40
        /*0d44*/ 	.word	0x00000006
        /*0d48*/ 	.word	0x00000000
        /*0d4c*/ 	.short	0x010a
        /*0d4e*/ 	.byte	0x3f
	.zero		1


	//   ....[201]....
        /*0d50*/ 	.word	0x00007f90
        /*0d54*/ 	.word	0x00000007
        /*0d58*/ 	.word	0x00000000
        /*0d5c*/ 	.short	0x010a
        /*0d5e*/ 	.byte	0x3f
	.zero		1


	//   ....[202]....
        /*0d60*/ 	.word	0x00007fe0
        /*0d64*/ 	.word	0x00000006
        /*0d68*/ 	.word	0x00000000
        /*0d6c*/ 	.short	0x010a
        /*0d6e*/ 	.byte	0x3f
	.zero		1


	//   ....[203]....
        /*0d70*/ 	.word	0x00008030
        /*0d74*/ 	.word	0x00000007
        /*0d78*/ 	.word	0x00000000
        /*0d7c*/ 	.short	0x010a
        /*0d7e*/ 	.byte	0x3f
	.zero		1


	//   ....[204]....
        /*0d80*/ 	.word	0x00008080
        /*0d84*/ 	.word	0x00000006
        /*0d88*/ 	.word	0x00000000
        /*0d8c*/ 	.short	0x010a
        /*0d8e*/ 	.byte	0x3f
	.zero		1


	//   ....[205]....
        /*0d90*/ 	.word	0x000080d0
        /*0d94*/ 	.word	0x00000007
        /*0d98*/ 	.word	0x00000000
        /*0d9c*/ 	.short	0x010a
        /*0d9e*/ 	.byte	0x3f
	.zero		1


	//   ....[206]....
        /*0da0*/ 	.word	0x00008120
        /*0da4*/ 	.word	0x00000006
        /*0da8*/ 	.word	0x00000000
        /*0dac*/ 	.short	0x010a
        /*0dae*/ 	.byte	0x3f
	.zero		1


	//   ....[207]....
        /*0db0*/ 	.word	0x00008170
        /*0db4*/ 	.word	0x00000007
        /*0db8*/ 	.word	0x00000000
        /*0dbc*/ 	.short	0x010a
        /*0dbe*/ 	.byte	0x3f
	.zero		1


	//   ....[208]....
        /*0dc0*/ 	.word	0x000081c0
        /*0dc4*/ 	.word	0x00000006
        /*0dc8*/ 	.word	0x00000000
        /*0dcc*/ 	.short	0x010a
        /*0dce*/ 	.byte	0x3f
	.zero		1


	//   ....[209]....
        /*0dd0*/ 	.word	0x00008210
        /*0dd4*/ 	.word	0x00000007
        /*0dd8*/ 	.word	0x00000000
        /*0ddc*/ 	.short	0x010a
        /*0dde*/ 	.byte	0x3f
	.zero		1


	//   ....[210]....
        /*0de0*/ 	.word	0x00008260
        /*0de4*/ 	.word	0x00000006
        /*0de8*/ 	.word	0x00000000
        /*0dec*/ 	.short	0x010a
        /*0dee*/ 	.byte	0x3f
	.zero		1


	//   ....[211]....
        /*0df0*/ 	.word	0x000082b0
        /*0df4*/ 	.word	0x00000007
        /*0df8*/ 	.word	0x00000000
        /*0dfc*/ 	.short	0x010a
        /*0dfe*/ 	.byte	0x3f
	.zero		1


	//   ....[212]....
        /*0e00*/ 	.word	0x00008300
        /*0e04*/ 	.word	0x00000006
        /*0e08*/ 	.word	0x00000000
        /*0e0c*/ 	.short	0x010a
        /*0e0e*/ 	.byte	0x3f
	.zero		1


	//   ....[213]....
        /*0e10*/ 	.word	0x00008350
        /*0e14*/ 	.word	0x00000007
        /*0e18*/ 	.word	0x00000000
        /*0e1c*/ 	.short	0x010a
        /*0e1e*/ 	.byte	0x3f
	.zero		1


	//   ....[214]....
        /*0e20*/ 	.word	0x000083a0
        /*0e24*/ 	.word	0x00000006
        /*0e28*/ 	.word	0x00000000
        /*0e2c*/ 	.short	0x010a
        /*0e2e*/ 	.byte	0x3f
	.zero		1


	//   ....[215]....
        /*0e30*/ 	.word	0x000083f0
        /*0e34*/ 	.word	0x00000007
        /*0e38*/ 	.word	0x00000000
        /*0e3c*/ 	.short	0x010a
        /*0e3e*/ 	.byte	0x3f
	.zero		1


	//   ....[216]....
        /*0e40*/ 	.word	0x00008440
        /*0e44*/ 	.word	0x00000006
        /*0e48*/ 	.word	0x00000000
        /*0e4c*/ 	.short	0x010a
        /*0e4e*/ 	.byte	0x3f
	.zero		1


	//   ....[217]....
        /*0e50*/ 	.word	0x00008490
        /*0e54*/ 	.word	0x00000007
        /*0e58*/ 	.word	0x00000000
        /*0e5c*/ 	.short	0x010a
        /*0e5e*/ 	.byte	0x3f
	.zero		1


	//   ....[218]....
        /*0e60*/ 	.word	0x000084e0
        /*0e64*/ 	.word	0x00000006
        /*0e68*/ 	.word	0x00000000
        /*0e6c*/ 	.short	0x010a
        /*0e6e*/ 	.byte	0x3f
	.zero		1


	//   ....[219]....
        /*0e70*/ 	.word	0x00008530
        /*0e74*/ 	.word	0x00000007
        /*0e78*/ 	.word	0x00000000
        /*0e7c*/ 	.short	0x010a
        /*0e7e*/ 	.byte	0x3f
	.zero		1


	//   ....[220]....
        /*0e80*/ 	.word	0x00008580
        /*0e84*/ 	.word	0x00000006
        /*0e88*/ 	.word	0x00000000
        /*0e8c*/ 	.short	0x010a
        /*0e8e*/ 	.byte	0x3f
	.zero		1


	//   ....[221]....
        /*0e90*/ 	.word	0x000085d0
        /*0e94*/ 	.word	0x00000007
        /*0e98*/ 	.word	0x00000000
        /*0e9c*/ 	.short	0x010a
        /*0e9e*/ 	.byte	0x3f
	.zero		1


	//   ....[222]....
        /*0ea0*/ 	.word	0x00008620
        /*0ea4*/ 	.word	0x00000006
        /*0ea8*/ 	.word	0x00000000
        /*0eac*/ 	.short	0x010a
        /*0eae*/ 	.byte	0x3f
	.zero		1


	//   ....[223]....
        /*0eb0*/ 	.word	0x00008670
        /*0eb4*/ 	.word	0x00000007
        /*0eb8*/ 	.word	0x00000000
        /*0ebc*/ 	.short	0x010a
        /*0ebe*/ 	.byte	0x3f
	.zero		1


	//   ....[224]....
        /*0ec0*/ 	.word	0x000086c0
        /*0ec4*/ 	.word	0x00000006
        /*0ec8*/ 	.word	0x00000000
        /*0ecc*/ 	.short	0x010a
        /*0ece*/ 	.byte	0x3f
	.zero		1


	//   ....[225]....
        /*0ed0*/ 	.word	0x00008710
        /*0ed4*/ 	.word	0x00000007
        /*0ed8*/ 	.word	0x00000000
        /*0edc*/ 	.short	0x010a
        /*0ede*/ 	.byte	0x3f
	.zero		1


	//   ....[226]....
        /*0ee0*/ 	.word	0x00008760
        /*0ee4*/ 	.word	0x00000006
        /*0ee8*/ 	.word	0x00000000
        /*0eec*/ 	.short	0x010a
        /*0eee*/ 	.byte	0x3f
	.zero		1


	//   ....[227]....
        /*0ef0*/ 	.word	0x000087b0
        /*0ef4*/ 	.word	0x00000007
        /*0ef8*/ 	.word	0x00000000
        /*0efc*/ 	.short	0x010a
        /*0efe*/ 	.byte	0x3f
	.zero		1


	//   ....[228]....
        /*0f00*/ 	.word	0x00008800
        /*0f04*/ 	.word	0x00000006
        /*0f08*/ 	.word	0x00000000
        /*0f0c*/ 	.short	0x010a
        /*0f0e*/ 	.byte	0x3f
	.zero		1


	//   ....[229]....
        /*0f10*/ 	.word	0x00008850
        /*0f14*/ 	.word	0x00000007
        /*0f18*/ 	.word	0x00000000
        /*0f1c*/ 	.short	0x010a
        /*0f1e*/ 	.byte	0x3f
	.zero		1


	//   ....[230]....
        /*0f20*/ 	.word	0x000088a0
        /*0f24*/ 	.word	0x00000006
        /*0f28*/ 	.word	0x00000000
        /*0f2c*/ 	.short	0x010a
        /*0f2e*/ 	.byte	0x3f
	.zero		1


	//   ....[231]....
        /*0f30*/ 	.word	0x000088f0
        /*0f34*/ 	.word	0x00000007
        /*0f38*/ 	.word	0x00000000
        /*0f3c*/ 	.short	0x010a
        /*0f3e*/ 	.byte	0x3f
	.zero		1


	//   ....[232]....
        /*0f40*/ 	.word	0x00008940
        /*0f44*/ 	.word	0x00000006
        /*0f48*/ 	.word	0x00000000
        /*0f4c*/ 	.short	0x010a
        /*0f4e*/ 	.byte	0x3f
	.zero		1


	//   ....[233]....
        /*0f50*/ 	.word	0x00008990
        /*0f54*/ 	.word	0x00000007
        /*0f58*/ 	.word	0x00000000
        /*0f5c*/ 	.short	0x010a
        /*0f5e*/ 	.byte	0x3f
	.zero		1


	//   ....[234]....
        /*0f60*/ 	.word	0x000089e0
        /*0f64*/ 	.word	0x00000006
        /*0f68*/ 	.word	0x00000000
        /*0f6c*/ 	.short	0x010a
        /*0f6e*/ 	.byte	0x3f
	.zero		1


	//   ....[235]....
        /*0f70*/ 	.word	0x00008a30
        /*0f74*/ 	.word	0x00000007
        /*0f78*/ 	.word	0x00000000
        /*0f7c*/ 	.short	0x010a
        /*0f7e*/ 	.byte	0x3f
	.zero		1


	//   ....[236]....
        /*0f80*/ 	.word	0x00008a80
        /*0f84*/ 	.word	0x00000006
        /*0f88*/ 	.word	0x00000000
        /*0f8c*/ 	.short	0x010a
        /*0f8e*/ 	.byte	0x3f
	.zero		1


	//   ....[237]....
        /*0f90*/ 	.word	0x00008ad0
        /*0f94*/ 	.word	0x00000007
        /*0f98*/ 	.word	0x00000000
        /*0f9c*/ 	.short	0x010a
        /*0f9e*/ 	.byte	0x3f
	.zero		1


	//   ....[238]....
        /*0fa0*/ 	.word	0x00008b20
        /*0fa4*/ 	.word	0x00000006
        /*0fa8*/ 	.word	0x00000000
        /*0fac*/ 	.short	0x010a
        /*0fae*/ 	.byte	0x3f
	.zero		1


	//   ....[239]....
        /*0fb0*/ 	.word	0x00008b70
        /*0fb4*/ 	.word	0x00000007
        /*0fb8*/ 	.word	0x00000000
        /*0fbc*/ 	.short	0x010a
        /*0fbe*/ 	.byte	0x3f
	.zero		1


	//   ....[240]....
        /*0fc0*/ 	.word	0x00008bc0
        /*0fc4*/ 	.word	0x00000006
        /*0fc8*/ 	.word	0x00000000
        /*0fcc*/ 	.short	0x010a
        /*0fce*/ 	.byte	0x3f
	.zero		1


	//   ....[241]....
        /*0fd0*/ 	.word	0x00008c10
        /*0fd4*/ 	.word	0x00000007
        /*0fd8*/ 	.word	0x00000000
        /*0fdc*/ 	.short	0x010a
        /*0fde*/ 	.byte	0x3f
	.zero		1


	//   ....[242]....
        /*0fe0*/ 	.word	0x00008c60
        /*0fe4*/ 	.word	0x00000006
        /*0fe8*/ 	.word	0x00000000
        /*0fec*/ 	.short	0x010a
        /*0fee*/ 	.byte	0x3f
	.zero		1


	//   ....[243]....
        /*0ff0*/ 	.word	0x00008cb0
        /*0ff4*/ 	.word	0x00000007
        /*0ff8*/ 	.word	0x00000000
        /*0ffc*/ 	.short	0x010a
        /*0ffe*/ 	.byte	0x3f
	.zero		1


	//   ....[244]....
        /*1000*/ 	.word	0x00008d00
        /*1004*/ 	.word	0x00000006
        /*1008*/ 	.word	0x00000000
        /*100c*/ 	.short	0x010a
        /*100e*/ 	.byte	0x3f
	.zero		1


	//   ....[245]....
        /*1010*/ 	.word	0x00008d50
        /*1014*/ 	.word	0x00000007
        /*1018*/ 	.word	0x00000000
        /*101c*/ 	.short	0x010a
        /*101e*/ 	.byte	0x3f
	.zero		1


	//----- nvinfo : EIATTR_NUM_MBARRIERS
	.align		4
.L_37:
        /*1020*/ 	.byte	0x03, 0x38
        /*1022*/ 	.short	0x0076


	//----- nvinfo : EIATTR_EXIT_INSTR_OFFSETS
	.align		4
        /*1024*/ 	.byte	0x04, 0x1c
        /*1026*/ 	.short	(.L_39 - .L_38)


	//   ....[0]....
.L_38:
        /*1028*/ 	.word	0x00001830


	//   ....[1]....
        /*102c*/ 	.word	0x00001890


	//   ....[2]....
        /*1030*/ 	.word	0x00004ce0


	//   ....[3]....
        /*1034*/ 	.word	0x00004d10


	//   ....[4]....
        /*1038*/ 	.word	0x000079a0


	//----- nvinfo : EIATTR_MAX_THREADS
	.align		4
.L_39:
        /*103c*/ 	.byte	0x04, 0x05
        /*103e*/ 	.short	(.L_41 - .L_40)
.L_40:
        /*1040*/ 	.word	0x00000180
        /*1044*/ 	.word	0x00000001
        /*1048*/ 	.word	0x00000001


	//----- nvinfo : EIATTR_CRS_STACK_SIZE
	.align		4
.L_41:
        /*104c*/ 	.byte	0x04, 0x1e
        /*104e*/ 	.short	(.L_43 - .L_42)
.L_42:
        /*1050*/ 	.word	0x00000000


	//----- nvinfo : EIATTR_CBANK_PARAM_SIZE
	.align		4
.L_43:
        /*1054*/ 	.byte	0x03, 0x19
        /*1056*/ 	.short	0x0470


	//----- nvinfo : EIATTR_PARAM_CBANK
	.align		4
        /*1058*/ 	.byte	0x04, 0x0a
        /*105a*/ 	.short	(.L_45 - .L_44)
	.align		4
.L_44:
        /*105c*/ 	.word	index@(.nv.constant0._ZN7cutlass13device_kernelINS_4gemm6kernel13GemmUniversalIN4cute5tupleIJiiiiEEENS1_10collective13CollectiveMmaINS1_34MainloopSm90TmaGmmaWarpSpecializedILi56ENS5_IJNS4_1CILi1EEESB_SB_EEENS1_32KernelTmaWarpSpecializedPingpongEEENS5_IJNSA_ILi64EEESF_NSA_ILi16EEEEEENS_10bfloat16_tENS5_IJlSB_lEEESI_SJ_NS4_8TiledMMAINS4_8MMA_AtomIJNS4_4SM904GMMA27MMA_64x64x16_F32BF16BF16_SSILNSN_5MajorE0ELSP_0ELNSN_7ScaleInE1ELSQ_1EEEEEENS4_6LayoutISC_NS5_IJNSA_ILi0EEESU_SU_EEEEENS5_IJNS4_10UnderscoreESX_SX_EEEEENS4_13SM90_TMA_LOADENS4_14ComposedLayoutINS4_7SwizzleILi1ELi4ELi3EEENS4_18smem_ptr_flag_bitsILi16EEENST_INS5_IJNSA_ILi8EEESG_EEENS5_IJSG_SB_EEEEEEEvNS4_8identityES10_S1A_vS1B_EENS_8epilogue10collective6detail29Sm90TmaWarpSpecializedAdapterINS1E_15DefaultEpilogueISI_SJ_SJ_NS1D_6thread17LinearCombinationISI_Li1EffLNS1I_9ScaleType4KindE0ELNS_15FloatRoundStyleE2ESI_EENS1_15EpilogueDefaultEEEEEvvEEEEvNT_6ParamsE)
        /*1060*/ 	.short	0x0210
        /*1062*/ 	.short	0x0470


	//----- nvinfo : EIATTR_SW_WAR
	.align		4
.L_45:
        /*1064*/ 	.byte	0x04, 0x36
        /*1066*/ 	.short	(.L_47 - .L_46)
.L_46:
        /*1068*/ 	.word	0x00000008
.L_47:


//--------------------- .nv.callgraph             --------------------------
	.section	.nv.callgraph,"",@"SHT_CUDA_CALLGRAPH"
	.align	4
	.sectionentsize	8
	.align		4
        /*0000*/ 	.word	0x00000000
	.align		4
        /*0004*/ 	.word	0xffffffff
	.align		4
        /*0008*/ 	.word	index@(_ZN7cutlass13device_kernelINS_4gemm6kernel13GemmUniversalIN4cute5tupleIJiiiiEEENS1_10collective13CollectiveMmaINS1_34MainloopSm90TmaGmmaWarpSpecializedILi56ENS5_IJNS4_1CILi1EEESB_SB_EEENS1_32KernelTmaWarpSpecializedPingpongEEENS5_IJNSA_ILi64EEESF_NSA_ILi16EEEEEENS_10bfloat16_tENS5_IJlSB_lEEESI_SJ_NS4_8TiledMMAINS4_8MMA_AtomIJNS4_4SM904GMMA27MMA_64x64x16_F32BF16BF16_SSILNSN_5MajorE0ELSP_0ELNSN_7ScaleInE1ELSQ_1EEEEEENS4_6LayoutISC_NS5_IJNSA_ILi0EEESU_SU_EEEEENS5_IJNS4_10UnderscoreESX_SX_EEEEENS4_13SM90_TMA_LOADENS4_14ComposedLayoutINS4_7SwizzleILi1ELi4ELi3EEENS4_18smem_ptr_flag_bitsILi16EEENST_INS5_IJNSA_ILi8EEESG_EEENS5_IJSG_SB_EEEEEEEvNS4_8identityES10_S1A_vS1B_EENS_8epilogue10collective6detail29Sm90TmaWarpSpecializedAdapterINS1E_15DefaultEpilogueISI_SJ_SJ_NS1D_6thread17LinearCombinationISI_Li1EffLNS1I_9ScaleType4KindE0ELNS_15FloatRoundStyleE2ESI_EENS1_15EpilogueDefaultEEEEEvvEEEEvNT_6ParamsE)
	.align		4
        /*000c*/ 	.word	index@(__assertfail)
	.align		4
        /*0010*/ 	.word	0x00000000
	.align		4
        /*0014*/ 	.word	0xfffffffe
	.align		4
        /*0018*/ 	.word	0x00000000
	.align		4
        /*001c*/ 	.word	0xfffffffd
	.align		4
        /*0020*/ 	.word	0x00000000
	.align		4
        /*0024*/ 	.word	0xfffffffc


//--------------------- .nv.constant4             --------------------------
	.section	.nv.constant4,"a",@progbits
	.align	8
	.align		8
.nv.constant4:
        /*0000*/ 	.dword	__assertfail
	.align		8
        /*0008*/ 	.dword	__unnamed_1
	.align		8
        /*0010*/ 	.dword	_ZN40_INTERNAL_5223a664_4_k_cu_fdf296fe_118124cuda3std3__45__cpo5beginE
	.align		8
        /*0018*/ 	.dword	_ZN40_INTERNAL_5223a664_4_k_cu_fdf296fe_118124cuda3std3__45__cpo3endE
	.align		8
        /*0020*/ 	.dword	_ZN40_INTERNAL_5223a664_4_k_cu_fdf296fe_118124cuda3std3__45__cpo6cbeginE
	.align		8
        /*0028*/ 	.dword	_ZN40_INTERNAL_5223a664_4_k_cu_fdf296fe_118124cuda3std3__45__cpo4cendE
	.align		8
        /*0030*/ 	.dword	_ZN40_INTERNAL_5223a664_4_k_cu_fdf296fe_118124cuda3std3__442_GLOBAL__N__5223a664_4_k_cu_fdf296fe_118126ignoreE
	.align		8
        /*0038*/ 	.dword	_ZN40_INTERNAL_5223a664_4_k_cu_fdf296fe_118124cuda3std3__419piecewise_constructE
	.align		8
        /*0040*/ 	.dword	_ZN40_INTERNAL_5223a664_4_k_cu_fdf296fe_118124cuda3std3__48in_placeE
	.align		8
        /*0048*/ 	.dword	_ZN40_INTERNAL_5223a664_4_k_cu_fdf296fe_118124cuda3std6ranges3__45__cpo4swapE
	.align		8
        /*0050*/ 	.dword	_ZN40_INTERNAL_5223a664_4_k_cu_fdf296fe_118124cuda3std6ranges3__45__cpo9iter_moveE
	.align		8
        /*0058*/ 	.dword	_ZN40_INTERNAL_5223a664_4_k_cu_fdf296fe_118124cute7productE
	.align		8
        /*0060*/ 	.dword	_ZN40_INTERNAL_5223a664_4_k_cu_fdf296fe_118124cute1_E
	.align		8
        /*0068*/ 	.dword	$str$22
	.align		8
        /*0070*/ 	.dword	$str$23


//--------------------- .text._ZN7cutlass13device_kernelINS_4gemm6kernel13GemmUniversalIN4cute5tupleIJiiiiEEENS1_10collective13CollectiveMmaINS1_34MainloopSm90TmaGmmaWarpSpecializedILi56ENS5_IJNS4_1CILi1EEESB_SB_EEENS1_32KernelTmaWarpSpecializedPingpongEEENS5_IJNSA_ILi64EEESF_NSA_ILi16EEEEEENS_10bfloat16_tENS5_IJlSB_lEEESI_SJ_NS4_8TiledMMAINS4_8MMA_AtomIJNS4_4SM904GMMA27MMA_64x64x16_F32BF16BF16_SSILNSN_5MajorE0ELSP_0ELNSN_7ScaleInE1ELSQ_1EEEEEENS4_6LayoutISC_NS5_IJNSA_ILi0EEESU_SU_EEEEENS5_IJNS4_10UnderscoreESX_SX_EEEEENS4_13SM90_TMA_LOADENS4_14ComposedLayoutINS4_7SwizzleILi1ELi4ELi3EEENS4_18smem_ptr_flag_bitsILi16EEENST_INS5_IJNSA_ILi8EEESG_EEENS5_IJSG_SB_EEEEEEEvNS4_8identityES10_S1A_vS1B_EENS_8epilogue10collective6detail29Sm90TmaWarpSpecializedAdapterINS1E_15DefaultEpilogueISI_SJ_SJ_NS1D_6thread17LinearCombinationISI_Li1EffLNS1I_9ScaleType4KindE0ELNS_15FloatRoundStyleE2ESI_EENS1_15EpilogueDefaultEEEEEvvEEEEvNT_6ParamsE --------------------------
	.section	.text._ZN7cutlass13device_kernelINS_4gemm6kernel13GemmUniversalIN4cute5tupleIJiiiiEEENS1_10collective13CollectiveMmaINS1_34MainloopSm90TmaGmmaWarpSpecializedILi56ENS5_IJNS4_1CILi1EEESB_SB_EEENS1_32KernelTmaWarpSpecializedPingpongEEENS5_IJNSA_ILi64EEESF_NSA_ILi16EEEEEENS_10bfloat16_tENS5_IJlSB_lEEESI_SJ_NS4_8TiledMMAINS4_8MMA_AtomIJNS4_4SM904GMMA27MMA_64x64x16_F32BF16BF16_SSILNSN_5MajorE0ELSP_0ELNSN_7ScaleInE1ELSQ_1EEEEEENS4_6LayoutISC_NS5_IJNSA_ILi0EEESU_SU_EEEEENS5_IJNS4_10UnderscoreESX_SX_EEEEENS4_13SM90_TMA_LOADENS4_14ComposedLayoutINS4_7SwizzleILi1ELi4ELi3EEENS4_18smem_ptr_flag_bitsILi16EEENST_INS5_IJNSA_ILi8EEESG_EEENS5_IJSG_SB_EEEEEEEvNS4_8identityES10_S1A_vS1B_EENS_8epilogue10collective6detail29Sm90TmaWarpSpecializedAdapterINS1E_15DefaultEpilogueISI_SJ_SJ_NS1D_6thread17LinearCombinationISI_Li1EffLNS1I_9ScaleType4KindE0ELNS_15FloatRoundStyleE2ESI_EENS1_15EpilogueDefaultEEEEEvvEEEEvNT_6ParamsE,"ax",@progbits
	.align	128
.text._ZN7cutlass13device_kernelINS_4gemm6kernel13GemmUniversalIN4cute5tupleIJiiiiEEENS1_10collective13CollectiveMmaINS1_34MainloopSm90TmaGmmaWarpSpecializedILi56ENS5_IJNS4_1CILi1EEESB_SB_EEENS1_32KernelTmaWarpSpecializedPingpongEEENS5_IJNSA_ILi64EEESF_NSA_ILi16EEEEEENS_10bfloat16_tENS5_IJlSB_lEEESI_SJ_NS4_8TiledMMAINS4_8MMA_AtomIJNS4_4SM904GMMA27MMA_64x64x16_F32BF16BF16_SSILNSN_5MajorE0ELSP_0ELNSN_7ScaleInE1ELSQ_1EEEEEENS4_6LayoutISC_NS5_IJNSA_ILi0EEESU_SU_EEEEENS5_IJNS4_10UnderscoreESX_SX_EEEEENS4_13SM90_TMA_LOADENS4_14ComposedLayoutINS4_7SwizzleILi1ELi4ELi3EEENS4_18smem_ptr_flag_bitsILi16EEENST_INS5_IJNSA_ILi8EEESG_EEENS5_IJSG_SB_EEEEEEEvNS4_8identityES10_S1A_vS1B_EENS_8epilogue10collective6detail29Sm90TmaWarpSpecializedAdapterINS1E_15DefaultEpilogueISI_SJ_SJ_NS1D_6thread17LinearCombinationISI_Li1EffLNS1I_9ScaleType4KindE0ELNS_15FloatRoundStyleE2ESI_EENS1_15EpilogueDefaultEEEEEvvEEEEvNT_6ParamsE:
        .type           _ZN7cutlass13device_kernelINS_4gemm6kernel13GemmUniversalIN4cute5tupleIJiiiiEEENS1_10collective13CollectiveMmaINS1_34MainloopSm90TmaGmmaWarpSpecializedILi56ENS5_IJNS4_1CILi1EEESB_SB_EEENS1_32KernelTmaWarpSpecializedPingpongEEENS5_IJNSA_ILi64EEESF_NSA_ILi16EEEEEENS_10bfloat16_tENS5_IJlSB_lEEESI_SJ_NS4_8TiledMMAINS4_8MMA_AtomIJNS4_4SM904GMMA27MMA_64x64x16_F32BF16BF16_SSILNSN_5MajorE0ELSP_0ELNSN_7ScaleInE1ELSQ_1EEEEEENS4_6LayoutISC_NS5_IJNSA_ILi0EEESU_SU_EEEEENS5_IJNS4_10UnderscoreESX_SX_EEEEENS4_13SM90_TMA_LOADENS4_14ComposedLayoutINS4_7SwizzleILi1ELi4ELi3EEENS4_18smem_ptr_flag_bitsILi16EEENST_INS5_IJNSA_ILi8EEESG_EEENS5_IJSG_SB_EEEEEEEvNS4_8identityES10_S1A_vS1B_EENS_8epilogue10collective6detail29Sm90TmaWarpSpecializedAdapterINS1E_15DefaultEpilogueISI_SJ_SJ_NS1D_6thread17LinearCombinationISI_Li1EffLNS1I_9ScaleType4KindE0ELNS_15FloatRoundStyleE2ESI_EENS1_15EpilogueDefaultEEEEEvvEEEEvNT_6ParamsE,@function
        .size           _ZN7cutlass13device_kernelINS_4gemm6kernel13GemmUniversalIN4cute5tupleIJiiiiEEENS1_10collective13CollectiveMmaINS1_34MainloopSm90TmaGmmaWarpSpecializedILi56ENS5_IJNS4_1CILi1EEESB_SB_EEENS1_32KernelTmaWarpSpecializedPingpongEEENS5_IJNSA_ILi64EEESF_NSA_ILi16EEEEEENS_10bfloat16_tENS5_IJlSB_lEEESI_SJ_NS4_8TiledMMAINS4_8MMA_AtomIJNS4_4SM904GMMA27MMA_64x64x16_F32BF16BF16_SSILNSN_5MajorE0ELSP_0ELNSN_7ScaleInE1ELSQ_1EEEEEENS4_6LayoutISC_NS5_IJNSA_ILi0EEESU_SU_EEEEENS5_IJNS4_10UnderscoreESX_SX_EEEEENS4_13SM90_TMA_LOADENS4_14ComposedLayoutINS4_7SwizzleILi1ELi4ELi3EEENS4_18smem_ptr_flag_bitsILi16EEENST_INS5_IJNSA_ILi8EEESG_EEENS5_IJSG_SB_EEEEEEEvNS4_8identityES10_S1A_vS1B_EENS_8epilogue10collective6detail29Sm90TmaWarpSpecializedAdapterINS1E_15DefaultEpilogueISI_SJ_SJ_NS1D_6thread17LinearCombinationISI_Li1EffLNS1I_9ScaleType4KindE0ELNS_15FloatRoundStyleE2ESI_EENS1_15EpilogueDefaultEEEEEvvEEEEvNT_6ParamsE,(.L_x_238 - _ZN7cutlass13device_kernelINS_4gemm6kernel13GemmUniversalIN4cute5tupleIJiiiiEEENS1_10collective13CollectiveMmaINS1_34MainloopSm90TmaGmmaWarpSpecializedILi56ENS5_IJNS4_1CILi1EEESB_SB_EEENS1_32KernelTmaWarpSpecializedPingpongEEENS5_IJNSA_ILi64EEESF_NSA_ILi16EEEEEENS_10bfloat16_tENS5_IJlSB_lEEESI_SJ_NS4_8TiledMMAINS4_8MMA_AtomIJNS4_4SM904GMMA27MMA_64x64x16_F32BF16BF16_SSILNSN_5MajorE0ELSP_0ELNSN_7ScaleInE1ELSQ_1EEEEEENS4_6LayoutISC_NS5_IJNSA_ILi0EEESU_SU_EEEEENS5_IJNS4_10UnderscoreESX_SX_EEEEENS4_13SM90_TMA_LOADENS4_14ComposedLayoutINS4_7SwizzleILi1ELi4ELi3EEENS4_18smem_ptr_flag_bitsILi16EEENST_INS5_IJNSA_ILi8EEESG_EEENS5_IJSG_SB_EEEEEEEvNS4_8identityES10_S1A_vS1B_EENS_8epilogue10collective6detail29Sm90TmaWarpSpecializedAdapterINS1E_15DefaultEpilogueISI_SJ_SJ_NS1D_6thread17LinearCombinationISI_Li1EffLNS1I_9ScaleType4KindE0ELNS_15FloatRoundStyleE2ESI_EENS1_15EpilogueDefaultEEEEEvvEEEEvNT_6ParamsE)
        .other          _ZN7cutlass13device_kernelINS_4gemm6kernel13GemmUniversalIN4cute5tupleIJiiiiEEENS1_10collective13CollectiveMmaINS1_34MainloopSm90TmaGmmaWarpSpecializedILi56ENS5_IJNS4_1CILi1EEESB_SB_EEENS1_32KernelTmaWarpSpecializedPingpongEEENS5_IJNSA_ILi64EEESF_NSA_ILi16EEEEEENS_10bfloat16_tENS5_IJlSB_lEEESI_SJ_NS4_8TiledMMAINS4_8MMA_AtomIJNS4_4SM904GMMA27MMA_64x64x16_F32BF16BF16_SSILNSN_5MajorE0ELSP_0ELNSN_7ScaleInE1ELSQ_1EEEEEENS4_6LayoutISC_NS5_IJNSA_ILi0EEESU_SU_EEEEENS5_IJNS4_10UnderscoreESX_SX_EEEEENS4_13SM90_TMA_LOADENS4_14ComposedLayoutINS4_7SwizzleILi1ELi4ELi3EEENS4_18smem_ptr_flag_bitsILi16EEENST_INS5_IJNSA_ILi8EEESG_EEENS5_IJSG_SB_EEEEEEEvNS4_8identityES10_S1A_vS1B_EENS_8epilogue10collective6detail29Sm90TmaWarpSpecializedAdapterINS1E_15DefaultEpilogueISI_SJ_SJ_NS1D_6thread17LinearCombinationISI_Li1EffLNS1I_9ScaleType4KindE0ELNS_15FloatRoundStyleE2ESI_EENS1_15EpilogueDefaultEEEEEvvEEEEvNT_6ParamsE,@"STO_CUDA_ENTRY STV_DEFAULT"
_ZN7cutlass13device_kernelINS_4gemm6kernel13GemmUniversalIN4cute5tupleIJiiiiEEENS1_10collective13CollectiveMmaINS1_34MainloopSm90TmaGmmaWarpSpecializedILi56ENS5_IJNS4_1CILi1EEESB_SB_EEENS1_32KernelTmaWarpSpecializedPingpongEEENS5_IJNSA_ILi64EEESF_NSA_ILi16EEEEEENS_10bfloat16_tENS5_IJlSB_lEEESI_SJ_NS4_8TiledMMAINS4_8MMA_AtomIJNS4_4SM904GMMA27MMA_64x64x16_F32BF16BF16_SSILNSN_5MajorE0ELSP_0ELNSN_7ScaleInE1ELSQ_1EEEEEENS4_6LayoutISC_NS5_IJNSA_ILi0EEESU_SU_EEEEENS5_IJNS4_10UnderscoreESX_SX_EEEEENS4_13SM90_TMA_LOADENS4_14ComposedLayoutINS4_7SwizzleILi1ELi4ELi3EEENS4_18smem_ptr_flag_bitsILi16EEENST_INS5_IJNSA_ILi8EEESG_EEENS5_IJSG_SB_EEEEEEEvNS4_8identityES10_S1A_vS1B_EENS_8epilogue10collective6detail29Sm90TmaWarpSpecializedAdapterINS1E_15DefaultEpilogueISI_SJ_SJ_NS1D_6thread17LinearCombinationISI_Li1EffLNS1I_9ScaleType4KindE0ELNS_15FloatRoundStyleE2ESI_EENS1_15EpilogueDefaultEEEEEvvEEEEvNT_6ParamsE:
[----:B------:R-:W0:Y:S02]  /*0000*/  LDC R1, c[0x0][0x28] ;  /* 0x00000a00ff017b82 */ /* 0x000e240000000800 */
[----:B0-----:R-:W-:Y:S01]  /*0010*/  VIADD R1, R1, 0xfffffff8 ;  /* 0xfffffff801017836 */ /* 0x001fe20000000000 */
[----:B------:R-:W0:Y:S01]  /*0020*/  S2R R4, SR_TID.X ;  /* 0x0000000000047919 */ /* 0x000e220000002100 */
[----:B------:R-:W-:Y:S01]  /*0030*/  ELECT P0, URZ, PT ;  /* 0x00000000003f782f */ /* 0x000fe20003800000 */
[----:B------:R-:W-:Y:S01]  /*0040*/  BSSY B0, `(.L_x_0) ;  /* 0x000000f000007945 */ /* 0x000fe20003800000 */
[--C-:B0-----:R-:W-:Y:S02]  /*0050*/  SHF.R.U32.HI R0, RZ, 0x5, R4.reuse ;  /* 0x00000005ff007819 */ /* 0x101fe40000011604 */
[----:B------:R-:W-:-:S03]  /*0060*/  SHF.R.U32.HI R5, RZ, 0x7, R4 ;  /* 0x00000007ff057819 */ /* 0x000fc60000011604 */
[----:B------:R-:W0:Y:S04]  /*0070*/  SHFL.IDX PT, R2, R0, RZ, 0x1f ;  /* 0x00001fff00027589 */ /* 0x000e2800000e0000 */
[----:B------:R1:W2:Y:S01]  /*0080*/  SHFL.IDX PT, R7, R5, RZ, 0x1f ;  /* 0x00001fff05077589 */ /* 0x0002a200000e0000 */
[----:B0-----:R-:W-:-:S13]  /*0090*/  ISETP.NE.OR P0, PT, R2, RZ, !P0 ;  /* 0x000000ff0200720c */ /* 0x001fda0004705670 */
[----:B-12---:R-:W-:Y:S05]  /*00a0*/  @P0 BRA `(.L_x_1) ;  /* 0x0000000000200947 */ /* 0x006fea0003800000 */
[----:B------:R-:W-:Y:S02]  /*00b0*/  ULDC.64 UR4, c[0x0][0x198] ;  /* 0x0000660000047ab9 */ /* 0x000fe40000000a00 */
[----:B------:R-:W-:Y:S02]  /*00c0*/  UIADD3 UR6, UP0, UR4, 0xf0, URZ ;  /* 0x000000f004067890 */ /* 0x000fe4000ff1e03f */
[----:B------:R-:W-:Y:S02]  /*00d0*/  UIADD3 UR4, UP1, UR4, 0x1f0, URZ ;  /* 0x000001f004047890 */ /* 0x000fe4000ff3e03f */
[----:B------:R-:W-:Y:S02]  /*00e0*/  UIADD3.X UR7, URZ, UR5, URZ, UP0, !UPT ;  /* 0x000000053f077290 */ /* 0x000fe400087fe43f */
[----:B------:R-:W-:-:S07]  /*00f0*/  UIADD3.X UR5, URZ, UR5, URZ, UP1, !UPT ;  /* 0x000000053f057290 */ /* 0x000fce0008ffe43f */
[----:B------:R0:W-:Y:S02]  /*0100*/  UTMACCTL.PF [UR6] ;  /* 0x00000000060079b9 */ /* 0x0001e40008040000 */
[----:B------:R0:W-:Y:S02]  /*0110*/  UTMACCTL.PF [UR4] ;  /* 0x00000000040079b9 */ /* 0x0001e40008040000 */
[----:B0-----:R-:W-:Y:S01]  /*0120*/  NOP ;  /* 0x0000000000007918 */ /* 0x001fe20000000000 */
.L_x_1:
[----:B------:R-:W-:Y:S05]  /*0130*/  BSYNC B0 ;  /* 0x0000000000007941 */ /* 0x000fea0003800000 */
.L_x_0:
[----:B------:R-:W0:Y:S02]  /*0140*/  SHFL.IDX PT, R3, R0, RZ, 0x1f ;  /* 0x00001fff00037589 */ /* 0x000e2400000e0000 */
[----:B0-----:R-:W-:-:S13]  /*0150*/  ISETP.NE.AND P0, PT, R3, RZ, PT ;  /* 0x000000ff0300720c */ /* 0x001fda0003f05270 */
[----:B------:R-:W-:Y:S05]  /*0160*/  @P0 BRA `(.L_x_2) ;  /* 0x0000000800040947 */ /* 0x000fea0003800000 */
[----:B------:R-:W-:Y:S01]  /*0170*/  ELECT P0, URZ, PT ;  /* 0x00000000003f782f */ /* 0x000fe20003800000 */
[----:B------:R-:W-:-:S12]  /*0180*/  BSSY B0, `(.L_x_2) ;  /* 0x000007f000007945 */ /* 0x000fd80003800000 */
[----:B------:R-:W-:Y:S05]  /*0190*/  @!P0 BRA `(.L_x_3) ;  /* 0x0000000400f48947 */ /* 0x000fea0003800000 */
[----:B------:R-:W0:Y:S01]  /*01a0*/  S2UR UR8, SR_CgaCtaId ;  /* 0x00000000000879c3 */ /* 0x000e220000008800 */
[----:B------:R-:W-:Y:S01]  /*01b0*/  UMOV UR4, 0x400 ;  /* 0x0000040000047882 */ /* 0x000fe20000000000 */
[----:B------:R-:W-:Y:S01]  /*01c0*/  UMOV UR5, 0x1 ;  /* 0x0000000100057882 */ /* 0x000fe20000000000 */
[----:B------:R-:W-:Y:S02]  /*01d0*/  UMOV UR6, 0x80 ;  /* 0x0000008000067882 */ /* 0x000fe40000000000 */
[----:B------:R-:W-:-:S04]  /*01e0*/  UIADD3 UR6, -UR6, 0x100000, URZ ;  /* 0x0010000006067890 */ /* 0x000fc8000fffe13f */
[----:B------:R-:W-:Y:S02]  /*01f0*/  USHF.L.U32 UR7, UR6, 0xb, URZ ;  /* 0x0000000b06077899 */ /* 0x000fe4000800063f */
[----:B------:R-:W-:Y:S02]  /*0200*/  USHF.L.U32 UR6, UR6, 0x1, URZ ;  /* 0x0000000106067899 */ /* 0x000fe4000800063f */
[----:B0-----:R-:W-:Y:S02]  /*0210*/  ULEA UR8, UR8, UR4, 0x18 ;  /* 0x0000000408087291 */ /* 0x001fe4000f8ec03f */
[----:B------:R-:W-:-:S04]  /*0220*/  UIADD3 UR4, -UR5, 0x100000, URZ ;  /* 0x0010000005047890 */ /* 0x000fc8000fffe13f */
[----:B------:R-:W-:Y:S02]  /*0230*/  USHF.L.U32 UR5, UR4, 0xb, URZ ;  /* 0x0000000b04057899 */ /* 0x000fe4000800063f */
[----:B------:R-:W-:Y:S01]  /*0240*/  USHF.L.U32 UR4, UR4, 0x1, URZ ;  /* 0x0000000104047899 */ /* 0x000fe2000800063f */
[----:B------:R-:W0:Y:S11]  /*0250*/  FENCE.VIEW.ASYNC.S ;  /* 0x00000000000073c6 */ /* 0x000e360000000000 */
[----:B0-----:R0:W1:Y:S01]  /*0260*/  SYNCS.EXCH.64 URZ, [UR8], UR4 ;  /* 0x00000004083f75b2 */ /* 0x0010620008000100 */
[----:B------:R0:W2:Y:S01]  /*0270*/  SYNCS.EXCH.64 URZ, [UR8+0x1c0], UR6 ;  /* 0x0001c006083f75b2 */ /* 0x0000a20008000100 */
[----:B------:R0:W3:Y:S01]  /*0280*/  SYNCS.EXCH.64 URZ, [UR8+0x8], UR4 ;  /* 0x00000804083f75b2 */ /* 0x0000e20008000100 */
[----:B------:R0:W4:Y:S01]  /*0290*/  SYNCS.EXCH.64 URZ, [UR8+0x1c8], UR6 ;  /* 0x0001c806083f75b2 */ /* 0x0001220008000100 */
[----:B------:R0:W0:Y:S01]  /*02a0*/  SYNCS.EXCH.64 URZ, [UR8+0x10], UR4 ;  /* 0x00001004083f75b2 */ /* 0x0000220008000100 */
        /* <DEDUP_REMOVED lines=107> */
[----:B-1234-:R-:W-:Y:S01]  /*0960*/  NOP ;  /* 0x0000000000007918 */ /* 0x01efe20000000000 */
.L_x_3:
[----:B0-----:R-:W-:Y:S05]  /*0970*/  BSYNC B0 ;  /* 0x0000000000007941 */ /* 0x001fea0003800000 */
.L_x_2:
[----:B------:R-:W0:Y:S01]  /*0980*/  SHFL.IDX PT, R6, R0, RZ, 0x1f ;  /* 0x00001fff00067589 */ /* 0x000e2200000e0000 */
[----:B------:R-:W-:Y:S01]  /*0990*/  ELECT P0, URZ, PT ;  /* 0x00000000003f782f */ /* 0x000fe20003800000 */
[----:B------:R-:W-:Y:S01]  /*09a0*/  NOP ;  /* 0x0000000000007918 */ /* 0x000fe20000000000 */
[----:B------:R-:W-:Y:S01]  /*09b0*/  ELECT P1, URZ, PT ;  /* 0x00000000003f782f */ /* 0x000fe20003820000 */
[----:B------:R-:W1:Y:S01]  /*09c0*/  SHFL.IDX PT, R3, R0, RZ, 0x1f ;  /* 0x00001fff00037589 */ /* 0x000e6200000e0000 */
[----:B------:R-:W-:Y:S01]  /*09d0*/  UMOV UR4, 0x20 ;  /* 0x0000002000047882 */ /* 0x000fe20000000000 */
[----:B------:R-:W-:Y:S01]  /*09e0*/  UMOV UR11, 0x80 ;  /* 0x00000080000b7882 */ /* 0x000fe20000000000 */
[----:B------:R-:W-:Y:S01]  /*09f0*/  NOP ;  /* 0x0000000000007918 */ /* 0x000fe20000000000 */
[----:B------:R-:W2:Y:S01]  /*0a00*/  SHFL.IDX PT, R5, R5, RZ, 0x1f ;  /* 0x00001fff05057589 */ /* 0x000ea200000e0000 */
[C---:B------:R-:W-:Y:S01]  /*0a10*/  VIADD R31, R7.reuse, 0xffffffff ;  /* 0xffffffff071f7836 */ /* 0x040fe20000000000 */
[----:B------:R-:W-:Y:S01]  /*0a20*/  ULDC.64 UR36, c[0x0][0x208] ;  /* 0x0000820000247ab9 */ /* 0x000fe20000000a00 */
[----:B------:R-:W-:-:S03]  /*0a30*/  ISETP.NE.AND P2, PT, R7, RZ, PT ;  /* 0x000000ff0700720c */ /* 0x000fc60003f45270 */
[----:B------:R-:W-:Y:S02]  /*0a40*/  ISETP.GE.U32.AND P3, PT, R31, 0x2, PT ;  /* 0x000000021f00780c */ /* 0x000fe40003f66070 */
[----:B0-----:R-:W-:Y:S02]  /*0a50*/  ISETP.NE.OR P0, PT, R6, RZ, !P0 ;  /* 0x000000ff0600720c */ /* 0x001fe40004705670 */
[----:B-1----:R-:W-:Y:S02]  /*0a60*/  ISETP.NE.OR P1, PT, R3, RZ, !P1 ;  /* 0x000000ff0300720c */ /* 0x002fe40004f25670 */
[----:B------:R-:W-:Y:S02]  /*0a70*/  SHF.R.S32.HI R3, RZ, 0x1f, R2 ;  /* 0x0000001fff037819 */ /* 0x000fe40000011402 */
[----:B--2---:R-:W-:Y:S02]  /*0a80*/  R2UR UR44, R5 ;  /* 0x00000000052c72ca */ /* 0x004fe400000e0000 */
[----:B------:R-:W-:-:S05]  /*0a90*/  LEA.HI R3, R3, R2, RZ, 0x2 ;  /* 0x0000000203037211 */ /* 0x000fca00078f10ff */
[----:B------:R-:W-:Y:S01]  /*0aa0*/  VOTEU.ALL UP0, P0 ;  /* 0x00000000003f7886 */ /* 0x000fe20000000000 */
[----:B------:R-:W-:Y:S01]  /*0ab0*/  LOP3.LUT R3, R3, 0xfffffffc, RZ, 0xc0, !PT ;  /* 0xfffffffc03037812 */ /* 0x000fe200078ec0ff */
[----:B------:R-:W-:-:S03]  /*0ac0*/  VOTEU.ALL UP1, P1 ;  /* 0x00000000003f7886 */ /* 0x000fc60000820000 */
[----:B------:R-:W0:Y:S01]  /*0ad0*/  @!UP0 S2UR UR7, SR_CgaCtaId ;  /* 0x00000000000789c3 */ /* 0x000e220000008800 */
[----:B------:R-:W-:Y:S01]  /*0ae0*/  @!UP0 UMOV UR6, 0x400 ;  /* 0x0000040000068882 */ /* 0x000fe20000000000 */
[----:B------:R-:W-:-:S04]  /*0af0*/  @!UP0 UIADD3 UR4, -UR4, 0x100000, URZ ;  /* 0x0010000004048890 */ /* 0x000fc8000fffe13f */
[----:B------:R-:W-:Y:S02]  /*0b00*/  @!UP0 USHF.L.U32 UR5, UR4, 0xb, URZ ;  /* 0x0000000b04058899 */ /* 0x000fe4000800063f */
[----:B------:R-:W-:Y:S01]  /*0b10*/  @!UP0 USHF.L.U32 UR4, UR4, 0x1, URZ ;  /* 0x0000000104048899 */ /* 0x000fe2000800063f */
[----:B------:R-:W-:Y:S01]  /*0b20*/  IMAD.IADD R14, R2, 0x1, -R3 ;  /* 0x00000001020e7824 */ /* 0x000fe200078e0a03 */
[----:B------:R-:W-:Y:S01]  /*0b30*/  @!UP1 UMOV UR9, 0x400 ;  /* 0x0000040000099882 */ /* 0x000fe20000000000 */
[----:B------:R-:W-:Y:S01]  /*0b40*/  VOTEU.ALL UP2, P1 ;  /* 0x00000000003f7886 */ /* 0x000fe20000840000 */
[----:B------:R-:W-:Y:S01]  /*0b50*/  VOTEU.ALL UP3, P1 ;  /* 0x00000000003f7886 */ /* 0x000fe20000860000 */
[----:B------:R-:W-:Y:S01]  /*0b60*/  VOTEU.ALL UP4, P1 ;  /* 0x00000000003f7886 */ /* 0x000fe20000880000 */
[----:B------:R-:W1:Y:S01]  /*0b70*/  @!UP1 S2UR UR10, SR_CgaCtaId ;  /* 0x00000000000a99c3 */ /* 0x000e620000008800 */
[----:B------:R-:W-:Y:S01]  /*0b80*/  VOTEU.ALL UP5, P1 ;  /* 0x00000000003f7886 */ /* 0x000fe200008a0000 */
[----:B------:R-:W-:-:S04]  /*0b90*/  SHF.R.S32.HI R3, RZ, 0x1f, R4 ;  /* 0x0000001fff037819 */ /* 0x000fc80000011404 */
[----:B------:R-:W-:-:S04]  /*0ba0*/  LEA.HI R3, R3, R4, RZ, 0x7 ;  /* 0x0000000403037211 */ /* 0x000fc800078f38ff */
[----:B------:R-:W-:-:S05]  /*0bb0*/  LOP3.LUT R3, R3, 0xffffff80, RZ, 0xc0, !PT ;  /* 0xffffff8003037812 */ /* 0x000fca00078ec0ff */
[----:B------:R-:W-:Y:S01]  /*0bc0*/  IMAD.IADD R5, R4, 0x1, -R3 ;  /* 0x0000000104057824 */ /* 0x000fe200078e0a03 */
[----:B0-----:R-:W-:Y:S02]  /*0bd0*/  @!UP0 ULEA UR8, UR7, UR6, 0x18 ;  /* 0x0000000607088291 */ /* 0x001fe4000f8ec03f */
[----:B------:R-:W-:-:S04]  /*0be0*/  @!UP1 UIADD3 UR6, -UR11, 0x100000, URZ ;  /* 0x001000000b069890 */ /* 0x000fc8000fffe13f */
[----:B------:R-:W-:Y:S02]  /*0bf0*/  @!UP1 USHF.L.U32 UR7, UR6, 0xb, URZ ;  /* 0x0000000b06079899 */ /* 0x000fe4000800063f */
[----:B------:R-:W-:Y:S01]  /*0c00*/  @!UP1 USHF.L.U32 UR6, UR6, 0x1, URZ ;  /* 0x0000000106069899 */ /* 0x000fe2000800063f */
[----:B------:R-:W-:Y:S01]  /*0c10*/  VOTEU.ALL UP0, P0 ;  /* 0x00000000003f7886 */ /* 0x000fe20000000000 */
[----:B-1----:R-:W-:Y:S01]  /*0c20*/  @!UP1 ULEA UR9, UR10, UR9, 0x18 ;  /* 0x000000090a099291 */ /* 0x002fe2000f8ec03f */
[----:B------:R-:W-:Y:S02]  /*0c30*/  VOTEU.ALL UP1, P0 ;  /* 0x00000000003f7886 */ /* 0x000fe40000020000 */
[----:B------:R-:W-:Y:S01]  /*0c40*/  ULDC.64 UR10, c[0x0][0x598] ;  /* 0x00016600000a7ab9 */ /* 0x000fe20000000a00 */
[----:B------:R-:W-:Y:S01]  /*0c50*/  ISETP.NE.AND P0, PT, R14, 0x3, PT ;  /* 0x000000030e00780c */ /* 0x000fe20003f05270 */
[----:B------:R-:W0:Y:S02]  /*0c60*/  FENCE.VIEW.ASYNC.S ;  /* 0x00000000000073c6 */ /* 0x000e240000000000 */
[----:B0-----:R0:W1:Y:S01]  /*0c70*/  @!UP0 SYNCS.EXCH.64 URZ, [UR8+0x3b0], UR4 ;  /* 0x0003b004083f85b2 */ /* 0x0010620008000100 */
[----:B------:R-:W-:-:S02]  /*0c80*/  ISETP.NE.U32.AND P1, PT, RZ, UR10, PT ;  /* 0x0000000aff007c0c */ /* 0x000fc4000bf25070 */
[----:B------:R-:W-:Y:S02]  /*0c90*/  ISETP.EQ.OR P0, PT, R14, RZ, !P0 ;  /* 0x000000ff0e00720c */ /* 0x000fe40004702670 */
[----:B------:R-:W-:Y:S02]  /*0ca0*/  ISETP.NE.AND.EX P1, PT, RZ, UR11, PT, P1 ;  /* 0x0000000bff007c0c */ /* 0x000fe4000bf25310 */
[----:B------:R-:W-:-:S04]  /*0cb0*/  ISETP.EQ.AND P0, PT, R7, RZ, P0 ;  /* 0x000000ff0700720c */ /* 0x000fc80000702270 */
[----:B------:R-:W-:-:S04]  /*0cc0*/  SEL R23, RZ, 0x1, !P0 ;  /* 0x00000001ff177807 */ /* 0x000fc80004000000 */
[----:B------:R-:W-:Y:S01]  /*0cd0*/  SEL R23, R23, 0x2, P3 ;  /* 0x0000000217177807 */ /* 0x000fe20001800000 */
[----:B------:R0:W1:Y:S01]  /*0ce0*/  @!UP1 SYNCS.EXCH.64 URZ, [UR8+0x3b8], UR4 ;  /* 0x0003b804083f95b2 */ /* 0x0000620008000100 */
[----:B------:R-:W-:Y:S01]  /*0cf0*/  NOP ;  /* 0x0000000000007918 */ /* 0x000fe20000000000 */
[----:B------:R0:W1:Y:S01]  /*0d00*/  @!UP2 SYNCS.EXCH.64 URZ, [UR9+0x390], UR6 ;  /* 0x00039006093fa5b2 */ /* 0x0000620008000100 */
[----:B------:R0:W1:Y:S01]  /*0d10*/  @!UP3 SYNCS.EXCH.64 URZ, [UR9+0x398], UR6 ;  /* 0x00039806093fb5b2 */ /* 0x0000620008000100 */
[----:B------:R0:W1:Y:S01]  /*0d20*/  @!UP4 SYNCS.EXCH.64 URZ, [UR9+0x3a0], UR6 ;  /* 0x0003a006093fc5b2 */ /* 0x0000620008000100 */
[----:B------:R0:W1:Y:S01]  /*0d30*/  @!UP5 SYNCS.EXCH.64 URZ, [UR9+0x3a8], UR6 ;  /* 0x0003a806093fd5b2 */ /* 0x0000620008000100 */
[----:B------:R-:W-:Y:S01]  /*0d40*/  NOP ;  /* 0x0000000000007918 */ /* 0x000fe20000000000 */
[----:B-1----:R-:W-:Y:S06]  /*0d50*/  BAR.SYNC.DEFER_BLOCKING 0x0 ;  /* 0x0000000000007b1d */ /* 0x002fec0000010000 */
[----:B0-----:R-:W-:Y:S05]  /*0d60*/  @!P1 BRA `(.L_x_4) ;  /* 0x00000000001c9947 */ /* 0x001fea0003800000 */
[----:B------:R-:W0:Y:S02]  /*0d70*/  LDC.64 R2, c[0x0][0x598] ;  /* 0x00016600ff027b82 */ /* 0x000e240000000a00 */
[----:B0-----:R-:W2:Y:S02]  /*0d80*/  LDG.E.64 R2, desc[UR36][R2.64] ;  /* 0x0000002402027981 */ /* 0x001ea4000c1e1b00 */
[----:B--2---:R-:W-:-:S04]  /*0d90*/  ISETP.NE.U32.AND P0, PT, R2, RZ, PT ;  /* 0x000000ff0200720c */ /* 0x004fc80003f05070 */
[----:B------:R-:W-:-:S13]  /*0da0*/  ISETP.NE.AND.EX P0, PT, R3, RZ, PT, P0 ;  /* 0x000000ff0300720c */ /* 0x000fda0003f05300 */
[----:B------:R-:W-:Y:S05]  /*0db0*/  @!P0 BRA `(.L_x_4) ;  /* 0x0000000000088947 */ /* 0x000fea0003800000 */
[----:B------:R1:W5:Y:S01]  /*0dc0*/  LD.E R56, desc[UR36][R2.64] ;  /* 0x0000002402387980 */ /* 0x000362000c101900 */
[----:B------:R-:W-:Y:S05]  /*0dd0*/  BRA `(.L_x_5) ;  /* 0x0000000000247947 */ /* 0x000fea0003800000 */
.L_x_4:
[----:B------:R-:W-:Y:S02]  /*0de0*/  ULDC.64 UR4, c[0x0][0x588] ;  /* 0x0001620000047ab9 */ /* 0x000fe40000000a00 */
[----:B------:R-:W-:-:S04]  /*0df0*/  ISETP.NE.U32.AND P0, PT, RZ, UR4, PT ;  /* 0x00000004ff007c0c */ /* 0x000fc8000bf05070 */
[----:B------:R-:W-:-:S13]  /*0e00*/  ISETP.NE.AND.EX P0, PT, RZ, UR5, PT, P0 ;  /* 0x00000005ff007c0c */ /* 0x000fda000bf05300 */
[----:B------:R-:W-:Y:S05]  /*0e10*/  @!P0 BRA `(.L_x_6) ;  /* 0x00000000000c8947 */ /* 0x000fea0003800000 */
[----:B------:R-:W0:Y:S02]  /*0e20*/  LDC.64 R56, c[0x0][0x588] ;  /* 0x00016200ff387b82 */ /* 0x000e240000000a00 */
[----:B0-----:R0:W5:Y:S01]  /*0e30*/  LDG.E R56, desc[UR36][R56.64] ;  /* 0x0000002438387981 */ /* 0x001162000c1e1900 */
[----:B------:R-:W-:Y:S05]  /*0e40*/  BRA `(.L_x_5) ;  /* 0x0000000000087947 */ /* 0x000fea0003800000 */
.L_x_6:
[----:B------:R-:W-:Y:S02]  /*0e50*/  ULDC UR4, c[0x0][0x580] ;  /* 0x0001600000047ab9 */ /* 0x000fe40000000800 */
[----:B------:R-:W-:-:S07]  /*0e60*/  IMAD.U32 R56, RZ, RZ, UR4 ;  /* 0x00000004ff387e24 */ /* 0x000fce000f8e00ff */
.L_x_5:
[----:B------:R-:W-:Y:S02]  /*0e70*/  ULDC.64 UR4, c[0x0][0x5a0] ;  /* 0x0001680000047ab9 */ /* 0x000fe40000000a00 */
[----:B------:R-:W-:-:S04]  /*0e80*/  ISETP.NE.U32.AND P0, PT, RZ, UR4, PT ;  /* 0x00000004ff007c0c */ /* 0x000fc8000bf05070 */
[----:B------:R-:W-:-:S13]  /*0e90*/  ISETP.NE.AND.EX P0, PT, RZ, UR5, PT, P0 ;  /* 0x00000005ff007c0c */ /* 0x000fda000bf05300 */
[----:B------:R-:W-:Y:S05]  /*0ea0*/  @!P0 BRA `(.L_x_7) ;  /* 0x00000000001c8947 */ /* 0x000fea0003800000 */
[----:B-1----:R-:W1:Y:S02]  /*0eb0*/  LDC.64 R2, c[0x0][0x5a0] ;  /* 0x00016800ff027b82 */ /* 0x002e640000000a00 */
[----:B-1----:R-:W2:Y:S02]  /*0ec0*/  LDG.E.64 R2, desc[UR36][R2.64] ;  /* 0x0000002402027981 */ /* 0x002ea4000c1e1b00 */
[----:B--2---:R-:W-:-:S04]  /*0ed0*/  ISETP.NE.U32.AND P0, PT, R2, RZ, PT ;  /* 0x000000ff0200720c */ /* 0x004fc80003f05070 */
[----:B------:R-:W-:-:S13]  /*0ee0*/  ISETP.NE.AND.EX P0, PT, R3, RZ, PT, P0 ;  /* 0x000000ff0300720c */ /* 0x000fda0003f05300 */
[----:B------:R-:W-:Y:S05]  /*0ef0*/  @!P0 BRA `(.L_x_7) ;  /* 0x0000000000088947 */ /* 0x000fea0003800000 */
[----:B0-----:R2:W5:Y:S01]  /*0f00*/  LD.E R57, desc[UR36][R2.64] ;  /* 0x0000002402397980 */ /* 0x001562000c101900 */
[----:B------:R-:W-:Y:S05]  /*0f10*/  BRA `(.L_x_8) ;  /* 0x0000000000247947 */ /* 0x000fea0003800000 */
.L_x_7:
[----:B------:R-:W-:Y:S02]  /*0f20*/  ULDC.64 UR4, c[0x0][0x590] ;  /* 0x0001640000047ab9 */ /* 0x000fe40000000a00 */
[----:B------:R-:W-:-:S04]  /*0f30*/  ISETP.NE.U32.AND P0, PT, RZ, UR4, PT ;  /* 0x00000004ff007c0c */ /* 0x000fc8000bf05070 */
[----:B------:R-:W-:-:S13]  /*0f40*/  ISETP.NE.AND.EX P0, PT, RZ, UR5, PT, P0 ;  /* 0x00000005ff007c0c */ /* 0x000fda000bf05300 */
[----:B------:R-:W-:Y:S05]  /*0f50*/  @!P0 BRA `(.L_x_9) ;  /* 0x00000000000c8947 */ /* 0x000fea0003800000 */
[----:B-1----:R-:W0:Y:S02]  /*0f60*/  LDC.64 R2, c[0x0][0x590] ;  /* 0x00016400ff027b82 */ /* 0x002e240000000a00 */
[----:B0-----:R0:W5:Y:S01]  /*0f70*/  LDG.E R57, desc[UR36][R2.64] ;  /* 0x0000002402397981 */ /* 0x001162000c1e1900 */
[----:B------:R-:W-:Y:S05]  /*0f80*/  BRA `(.L_x_8) ;  /* 0x0000000000087947 */ /* 0x000fea0003800000 */
.L_x_9:
[----:B------:R-:W-:Y:S02]  /*0f90*/  ULDC UR4, c[0x0][0x584] ;  /* 0x0001610000047ab9 */ /* 0x000fe40000000800 */
[----:B0-----:R-:W-:-:S07]  /*0fa0*/  IMAD.U32 R57, RZ, RZ, UR4 ;  /* 0x00000004ff397e24 */ /* 0x001fce000f8e00ff */
.L_x_8:
[----:B012---:R-:W0:Y:S01]  /*0fb0*/  LDC R2, c[0x0][0x65c] ;  /* 0x00019700ff027b82 */ /* 0x007e220000000800 */
[----:B------:R-:W1:Y:S01]  /*0fc0*/  S2R R15, SR_CTAID.Y ;  /* 0x00000000000f7919 */ /* 0x000e620000002600 */
[----:B------:R-:W-:Y:S01]  /*0fd0*/  ULDC UR6, c[0x0][0x28c] ;  /* 0x0000a30000067ab9 */ /* 0x000fe20000000800 */
[----:B------:R-:W-:Y:S01]  /*0fe0*/  ISETP.NE.AND P0, PT, R7, 0x2, PT ;  /* 0x000000020700780c */ /* 0x000fe20003f05270 */
[----:B------:R-:W-:Y:S01]  /*0ff0*/  UIADD3 UR6, UR6, 0xf, URZ ;  /* 0x0000000f06067890 */ /* 0x000fe2000fffe03f */
[----:B------:R-:W2:Y:S01]  /*1000*/  S2R R6, SR_CTAID.X ;  /* 0x0000000000067919 */ /* 0x000ea20000002500 */
[----:B------:R-:W-:Y:S01]  /*1010*/  UMOV UR39, URZ ;  /* 0x0000003f00277c82 */ /* 0x000fe20008000000 */
[----:B------:R-:W-:Y:S01]  /*1020*/  UMOV UR38, URZ ;  /* 0x0000003f00267c82 */ /* 0x000fe20008000000 */
[----:B------:R-:W-:Y:S01]  /*1030*/  USHF.R.S32.HI UR7, URZ, 0x1f, UR6 ;  /* 0x0000001f3f077899 */ /* 0x000fe20008011406 */
[----:B------:R-:W-:-:S03]  /*1040*/  ULDC.64 UR8, c[0x0][0x650] ;  /* 0x0001940000087ab9 */ /* 0x000fc60000000a00 */
[----:B------:R-:W-:-:S04]  /*1050*/  ULEA.HI UR7, UR7, UR6, URZ, 0x4 ;  /* 0x0000000607077291 */ /* 0x000fc8000f8f203f */
[----:B------:R-:W-:Y:S01]  /*1060*/  USHF.R.S32.HI UR40, URZ, 0x4, UR7 ;  /* 0x000000043f287899 */ /* 0x000fe20008011407 */
[----:B0-----:R-:W-:-:S13]  /*1070*/  ISETP.NE.AND P1, PT, R2, 0x1, PT ;  /* 0x000000010200780c */ /* 0x001fda0003f25270 */
[----:B------:R-:W2:Y:S01]  /*1080*/  @P1 LDC R17, c[0x0][0x10] ;  /* 0x00000400ff111b82 */ /* 0x000ea20000000800 */
[----:B-1----:R-:W-:Y:S02]  /*1090*/  @P1 IMAD.MOV.U32 R8, RZ, RZ, R15 ;  /* 0x000000ffff081224 */ /* 0x002fe400078e000f */
[----:B------:R-:W-:Y:S02]  /*10a0*/  @P1 IMAD.MOV.U32 R9, RZ, RZ, RZ ;  /* 0x000000ffff091224 */ /* 0x000fe400078e00ff */
[----:B------:R-:W-:-:S03]  /*10b0*/  @P1 IMAD.MOV.U32 R7, RZ, RZ, RZ ;  /* 0x000000ffff071224 */ /* 0x000fc600078e00ff */
[----:B------:R-:W0:Y:S01]  /*10c0*/  @!P1 LDC R3, c[0x0][0xc] ;  /* 0x00000300ff039b82 */ /* 0x000e220000000800 */
[----:B------:R-:W-:Y:S01]  /*10d0*/  ULDC UR4, c[0x0][0xc] ;  /* 0x0000030000047ab9 */ /* 0x000fe20000000800 */
[----:B------:R-:W-:Y:S02]  /*10e0*/  ULDC UR5, c[0x0][0x10] ;  /* 0x0000040000057ab9 */ /* 0x000fe40000000800 */
[----:B------:R-:W-:-:S04]  /*10f0*/  UIMAD.WIDE.U32 UR4, UR4, UR5, URZ ;  /* 0x00000005040472a5 */ /* 0x000fc8000f8e003f */
[----:B------:R-:W1:Y:S01]  /*1100*/  LDC R0, c[0x0][0x14] ;  /* 0x00000500ff007b82 */ /* 0x000e620000000800 */
[----:B--2---:R-:W-:-:S04]  /*1110*/  @P1 IMAD.WIDE.U32 R16, R6, R17, R8 ;  /* 0x0000001106101225 */ /* 0x004fc800078e0008 */
[----:B------:R-:W-:Y:S02]  /*1120*/  @P1 IMAD.IADD R17, R17, 0x1, R7 ;  /* 0x0000000111111824 */ /* 0x000fe400078e0207 */
[----:B------:R-:W-:Y:S02]  /*1130*/  IMAD.MOV.U32 R7, RZ, RZ, RZ ;  /* 0x000000ffff077224 */ /* 0x000fe400078e00ff */
[----:B0-----:R-:W-:-:S04]  /*1140*/  @!P1 IMAD.WIDE.U32 R8, R3, R15, R6 ;  /* 0x0000000f03089225 */ /* 0x001fc800078e0006 */
[----:B------:R-:W-:Y:S02]  /*1150*/  @!P1 IMAD.MOV.U32 R16, RZ, RZ, R8 ;  /* 0x000000ffff109224 */ /* 0x000fe400078e0008 */
[----:B-1----:R-:W-:-:S04]  /*1160*/  IMAD.WIDE.U32 R10, R0, UR4, RZ ;  /* 0x00000004000a7c25 */ /* 0x002fc8000f8e00ff */
[----:B------:R-:W-:Y:S01]  /*1170*/  IMAD R3, R0, UR5, RZ ;  /* 0x0000000500037c24 */ /* 0x000fe2000f8e02ff */
[----:B------:R0:W-:Y:S01]  /*1180*/  STL.64 [R1], R10 ;  /* 0x0000000a01007387 */ /* 0x0001e20000100a00 */
[----:B------:R-:W-:Y:S02]  /*1190*/  @!P1 IMAD.MOV.U32 R17, RZ, RZ, R9 ;  /* 0x000000ffff119224 */ /* 0x000fe400078e0009 */
[----:B------:R-:W-:Y:S01]  /*11a0*/  IMAD.IADD R0, R11, 0x1, R3 ;  /* 0x000000010b007824 */ /* 0x000fe200078e0203 */
[----:B------:R-:W-:Y:S06]  /*11b0*/  @P0 BRA `(.L_x_10) ;  /* 0x0000000000200947 */ /* 0x000fec0003800000 */
[----:B------:R-:W-:Y:S01]  /*11c0*/  UISETP.GE.U32.AND UP0, UPT, UR40, 0x38, UPT ;  /* 0x000000382800788c */ /* 0x000fe2000bf06070 */
[----:B------:R-:W-:Y:S01]  /*11d0*/  IADD3 R16, P0, R16, R10, RZ ;  /* 0x0000000a10107210 */ /* 0x000fe20007f1e0ff */
[----:B------:R-:W-:Y:S01]  /*11e0*/  USHF.R.U32.HI UR4, URZ, 0x3, UR40 ;  /* 0x000000033f047899 */ /* 0x000fe20008011628 */
[----:B------:R-:W-:-:S03]  /*11f0*/  UMOV UR38, URZ ;  /* 0x0000003f00267c82 */ /* 0x000fc60008000000 */
[----:B------:R-:W-:Y:S01]  /*1200*/  UIMAD.WIDE.U32 UR4, UR4, 0x24924925, URZ ;  /* 0x24924925040478a5 */ /* 0x000fe2000f8e003f */
[----:B------:R-:W-:-:S03]  /*1210*/  IMAD.X R17, R0, 0x1, R17, P0 ;  /* 0x0000000100117824 */ /* 0x000fc600000e0611 */
[----:B------:R-:W-:Y:S02]  /*1220*/  UIMAD UR39, UR5, -0x38, UR40 ;  /* 0xffffffc8052778a4 */ /* 0x000fe4000f8e0228 */
[----:B------:R-:W-:-:S12]  /*1230*/  @UP0 ULOP3.LUT UR38, UR5, 0x1, URZ, 0xc0, !UPT ;  /* 0x0000000105260892 */ /* 0x000fd8000f8ec03f */
.L_x_10:
[----:B------:R-:W-:Y:S01]  /*1240*/  ISETP.GE.U32.AND P0, PT, R16, UR8, PT ;  /* 0x0000000810007c0c */ /* 0x000fe2000bf06070 */
[----:B------:R-:W-:Y:S01]  /*1250*/  IMAD.MOV.U32 R22, RZ, RZ, -0x1 ;  /* 0xffffffffff167424 */ /* 0x000fe200078e00ff */
[----:B------:R-:W-:Y:S01]  /*1260*/  PRMT R3, RZ, 0x7610, R3 ;  /* 0x00007610ff037816 */ /* 0x000fe20000000003 */
[----:B------:R-:W-:Y:S01]  /*1270*/  IMAD.MOV.U32 R18, RZ, RZ, -0x1 ;  /* 0xffffffffff127424 */ /* 0x000fe200078e00ff */
[----:B------:R-:W-:Y:S01]  /*1280*/  ISETP.GE.U32.AND.EX P0, PT, R17, UR9, PT, P0 ;  /* 0x0000000911007c0c */ /* 0x000fe2000bf06100 */
[----:B------:R-:W-:-:S12]  /*1290*/  IMAD.MOV.U32 R19, RZ, RZ, -0x1 ;  /* 0xffffffffff137424 */ /* 0x000fd800078e00ff */
[----:B------:R-:W-:Y:S05]  /*12a0*/  @P0 BRA `(.L_x_11) ;  /* 0x0000000400580947 */ /* 0x000fea0003800000 */
[----:B------:R-:W1:Y:S01]  /*12b0*/  LDC.64 R20, c[0x0][0x628] ;  /* 0x00018a00ff147b82 */ /* 0x000e620000000a00 */
[----:B------:R-:W-:Y:S02]  /*12c0*/  IMAD.MOV.U32 R8, RZ, RZ, R16 ;  /* 0x000000ffff087224 */ /* 0x000fe400078e0010 */
[----:B------:R-:W-:-:S05]  /*12d0*/  IMAD.MOV.U32 R9, RZ, RZ, R17 ;  /* 0x000000ffff097224 */ /* 0x000fca00078e0011 */
[----:B------:R-:W2:Y:S08]  /*12e0*/  LDC R18, c[0x0][0x630] ;  /* 0x00018c00ff127b82 */ /* 0x000eb00000000800 */
[----:B------:R-:W3:Y:S01]  /*12f0*/  LDC.64 R24, c[0x0][0x620] ;  /* 0x00018800ff187b82 */ /* 0x000ee20000000a00 */
[----:B-1----:R-:W-:-:S04]  /*1300*/  ISETP.NE.U32.AND P0, PT, R20, RZ, PT ;  /* 0x000000ff1400720c */ /* 0x002fc80003f05070 */
[----:B------:R-:W-:-:S13]  /*1310*/  ISETP.NE.AND.EX P0, PT, R21, RZ, PT, P0 ;  /* 0x000000ff1500720c */ /* 0x000fda0003f05300 */
[----:B--23--:R-:W-:Y:S05]  /*1320*/  @!P0 BRA `(.L_x_12) ;  /* 0x0000000000288947 */ /* 0x00cfea0003800000 */
[----:B------:R-:W1:Y:S02]  /*1330*/  LDC R3, c[0x0][0x634] ;  /* 0x00018d00ff037b82 */ /* 0x000e640000000800 */
[----:B-1----:R-:W-:-:S05]  /*1340*/  IADD3 R3, P0, R16, R3, RZ ;  /* 0x0000000310037210 */ /* 0x002fca0007f1e0ff */
[----:B------:R-:W-:-:S04]  /*1350*/  IMAD.X R19, RZ, RZ, R17, P0 ;  /* 0x000000ffff137224 */ /* 0x000fc800000e0611 */
[----:B------:R-:W-:-:S04]  /*1360*/  IMAD.WIDE.U32 R8, R19, R20, RZ ;  /* 0x0000001413087225 */ /* 0x000fc800078e00ff */
[----:B0-----:R-:W-:-:S04]  /*1370*/  IMAD.WIDE.U32 R10, P0, R3, R21, R8 ;  /* 0x00000015030a7225 */ /* 0x001fc80007800008 */
[----:B------:R-:W-:-:S04]  /*1380*/  IMAD.WIDE.U32 R8, R3, R20, RZ ;  /* 0x0000001403087225 */ /* 0x000fc800078e00ff */
[----:B------:R-:W-:Y:S01]  /*1390*/  IMAD.X R13, RZ, RZ, RZ, P0 ;  /* 0x000000ffff0d7224 */ /* 0x000fe200000e06ff */
[----:B------:R-:W-:Y:S01]  /*13a0*/  IADD3 RZ, P0, R9, R10, RZ ;  /* 0x0000000a09ff7210 */ /* 0x000fe20007f1e0ff */
[----:B------:R-:W-:-:S04]  /*13b0*/  IMAD.MOV.U32 R12, RZ, RZ, R11 ;  /* 0x000000ffff0c7224 */ /* 0x000fc800078e000b */
[----:B------:R-:W-:-:S08]  /*13c0*/  IMAD.WIDE.U32.X R8, R19, R21, R12, P0 ;  /* 0x0000001513087225 */ /* 0x000fd000000e040c */
.L_x_12:
[-CC-:B------:R-:W-:Y:S01]  /*13d0*/  SHF.R.U64 R30, R8, R18.reuse, R9.reuse ;  /* 0x00000012081e7219 */ /* 0x180fe20000001209 */
[----:B------:R-:W1:Y:S01]  /*13e0*/  LDC R12, c[0x0][0x618] ;  /* 0x00018600ff0c7b82 */ /* 0x000e620000000800 */
[----:B------:R-:W-:Y:S01]  /*13f0*/  SHF.R.U32.HI R7, RZ, R18, R9 ;  /* 0x00000012ff077219 */ /* 0x000fe20000011609 */
[----:B------:R-:W-:Y:S01]  /*1400*/  ULDC UR4, c[0x0][0x150] ;  /* 0x0000540000047ab9 */ /* 0x000fe20000000800 */
[----:B0-----:R-:W-:Y:S02]  /*1410*/  IADD3 R11, P0, RZ, -R30, RZ ;  /* 0x8000001eff0b7210 */ /* 0x001fe40007f1e0ff */
[----:B------:R-:W-:-:S03]  /*1420*/  I2FP.F32.U32 R3, R6 ;  /* 0x0000000600037245 */ /* 0x000fc60000201000 */
[----:B------:R-:W0:Y:S01]  /*1430*/  LDC.64 R26, c[0x0][0x640] ;  /* 0x00019000ff1a7b82 */ /* 0x000e220000000a00 */
[----:B------:R-:W-:Y:S02]  /*1440*/  IMAD.X R13, RZ, RZ, ~R7, P0 ;  /* 0x000000ffff0d7224 */ /* 0x000fe400000e0e07 */
[----:B------:R-:W-:Y:S01]  /*1450*/  FMUL R3, R3, UR4 ;  /* 0x0000000403037c20 */ /* 0x000fe20008400000 */
[----:B------:R-:W-:Y:S01]  /*1460*/  IMAD.WIDE.U32 R8, R11, R24, R16 ;  /* 0x000000180b087225 */ /* 0x000fe200078e0010 */
[----:B------:R-:W-:-:S03]  /*1470*/  ULDC UR4, c[0x0][0x154] ;  /* 0x0000550000047ab9 */ /* 0x000fc60000000800 */
[----:B------:R-:W-:Y:S01]  /*1480*/  IMAD R10, R13, R24, RZ ;  /* 0x000000180d0a7224 */ /* 0x000fe200078e02ff */
[----:B------:R-:W2:Y:S01]  /*1490*/  LDC R7, c[0x0][0x144] ;  /* 0x00005100ff077b82 */ /* 0x000ea20000000800 */
[----:B------:R-:W3:Y:S02]  /*14a0*/  F2I.U32.TRUNC.NTZ R3, R3 ;  /* 0x0000000300037305 */ /* 0x000ee4000020f000 */
[----:B------:R-:W-:-:S04]  /*14b0*/  IMAD R11, R11, R25, R10 ;  /* 0x000000190b0b7224 */ /* 0x000fc800078e020a */
[----:B------:R-:W-:Y:S01]  /*14c0*/  IMAD.IADD R9, R9, 0x1, R11 ;  /* 0x0000000109097824 */ /* 0x000fe200078e020b */
[----:B------:R-:W4:Y:S01]  /*14d0*/  LDC R18, c[0x0][0x608] ;  /* 0x00018200ff127b82 */ /* 0x000f220000000800 */
[----:B------:R-:W-:-:S03]  /*14e0*/  IMAD.MOV.U32 R11, RZ, RZ, -0x1 ;  /* 0xffffffffff0b7424 */ /* 0x000fc600078e00ff */
[-C--:B-1----:R-:W-:Y:S02]  /*14f0*/  SHF.R.U64 R22, R8, R12.reuse, R9 ;  /* 0x0000000c08167219 */ /* 0x082fe40000001209 */
[----:B------:R-:W-:Y:S02]  /*1500*/  I2FP.F32.U32 R8, R15 ;  /* 0x0000000f00087245 */ /* 0x000fe40000201000 */
[----:B------:R-:W1:Y:S01]  /*1510*/  LDC R24, c[0x0][0x658] ;  /* 0x00019600ff187b82 */ /* 0x000e620000000800 */
[----:B0-----:R-:W-:Y:S01]  /*1520*/  ISETP.NE.U32.AND P0, PT, R26, RZ, PT ;  /* 0x000000ff1a00720c */ /* 0x001fe20003f05070 */
[----:B---3--:R-:W-:Y:S01]  /*1530*/  IMAD.MOV R10, RZ, RZ, -R3 ;  /* 0x000000ffff0a7224 */ /* 0x008fe200078e0a03 */
[----:B------:R-:W-:Y:S01]  /*1540*/  SHF.R.U32.HI R9, RZ, R12, R9 ;  /* 0x0000000cff097219 */ /* 0x000fe20000011609 */
[----:B------:R-:W-:Y:S01]  /*1550*/  FMUL R8, R8, UR4 ;  /* 0x0000000408087c20 */ /* 0x000fe20008400000 */
[----:B------:R-:W-:-:S03]  /*1560*/  ISETP.NE.AND.EX P0, PT, R27, RZ, PT, P0 ;  /* 0x000000ff1b00720c */ /* 0x000fc60003f05300 */
[----:B------:R-:W0:Y:S01]  /*1570*/  LDC R20, c[0x0][0x148] ;  /* 0x00005200ff147b82 */ /* 0x000e220000000800 */
[----:B--2---:R-:W-:-:S07]  /*1580*/  IMAD R3, R7, R10, R6 ;  /* 0x0000000a07037224 */ /* 0x004fce00078e0206 */
[----:B------:R-:W2:Y:S01]  /*1590*/  LDC R21, c[0x0][0x600] ;  /* 0x00018000ff157b82 */ /* 0x000ea20000000800 */
[-CC-:B----4-:R-:W-:Y:S02]  /*15a0*/  SHF.R.U64 R32, R22, R18.reuse, R9.reuse ;  /* 0x0000001216207219 */ /* 0x190fe40000001209 */
[----:B------:R-:W-:Y:S01]  /*15b0*/  SHF.R.U32.HI R7, RZ, R18, R9 ;  /* 0x00000012ff077219 */ /* 0x000fe20000011609 */
[----:B------:R-:W-:Y:S01]  /*15c0*/  IMAD.MOV.U32 R9, RZ, RZ, 0x1 ;  /* 0x00000001ff097424 */ /* 0x000fe200078e00ff */
[----:B------:R3:W4:Y:S03]  /*15d0*/  F2I.U32.TRUNC.NTZ R18, R8 ;  /* 0x0000000800127305 */ /* 0x000726000020f000 */
[----:B------:R-:W0:Y:S01]  /*15e0*/  LDC R25, c[0x0][0x648] ;  /* 0x00019200ff197b82 */ /* 0x000e220000000800 */
[-C--:B-1----:R-:W-:Y:S02]  /*15f0*/  SHF.L.U32 R6, R11, R24.reuse, RZ ;  /* 0x000000180b067219 */ /* 0x082fe400000006ff */
[----:B------:R-:W-:-:S02]  /*1600*/  SHF.R.U64 R34, R32, R24, R7 ;  /* 0x0000001820227219 */ /* 0x000fc40000001207 */
[----:B------:R-:W-:Y:S02]  /*1610*/  LOP3.LUT R13, RZ, R6, RZ, 0x33, !PT ;  /* 0x00000006ff0d7212 */ /* 0x000fe400078e33ff */
[-C--:B------:R-:W-:Y:S01]  /*1620*/  SHF.R.U32.HI R7, RZ, R24.reuse, R7 ;  /* 0x00000018ff077219 */ /* 0x080fe20000011607 */
[----:B------:R-:W1:Y:S01]  /*1630*/  LDC R29, c[0x0][0x638] ;  /* 0x00018e00ff1d7b82 */ /* 0x000e620000000800 */
[----:B------:R-:W-:Y:S01]  /*1640*/  SHF.L.U32 R12, R9, R24, RZ ;  /* 0x00000018090c7219 */ /* 0x000fe200000006ff */
[----:B------:R-:W-:-:S06]  /*1650*/  IMAD.MOV.U32 R6, RZ, RZ, R34 ;  /* 0x000000ffff067224 */ /* 0x000fcc00078e0022 */
[----:B------:R-:W0:Y:S01]  /*1660*/  LDC R28, c[0x0][0x610] ;  /* 0x00018400ff1c7b82 */ /* 0x000e220000000800 */
[----:B---34-:R-:W-:Y:S05]  /*1670*/  @!P0 BRA `(.L_x_13) ;  /* 0x0000000000288947 */ /* 0x018fea0003800000 */
[----:B------:R-:W3:Y:S02]  /*1680*/  LDC R11, c[0x0][0x64c] ;  /* 0x00019300ff0b7b82 */ /* 0x000ee40000000800 */
[----:B---3--:R-:W-:-:S05]  /*1690*/  IADD3 R11, P0, R34, R11, RZ ;  /* 0x0000000b220b7210 */ /* 0x008fca0007f1e0ff */
[----:B------:R-:W-:-:S04]  /*16a0*/  IMAD.X R19, RZ, RZ, R7, P0 ;  /* 0x000000ffff137224 */ /* 0x000fc800000e0607 */
[----:B------:R-:W-:-:S04]  /*16b0*/  IMAD.WIDE.U32 R6, R19, R26, RZ ;  /* 0x0000001a13067225 */ /* 0x000fc800078e00ff */
[----:B------:R-:W-:-:S04]  /*16c0*/  IMAD.WIDE.U32 R8, P0, R11, R27, R6 ;  /* 0x0000001b0b087225 */ /* 0x000fc80007800006 */
[----:B------:R-:W-:-:S04]  /*16d0*/  IMAD.WIDE.U32 R6, R11, R26, RZ ;  /* 0x0000001a0b067225 */ /* 0x000fc800078e00ff */
[----:B------:R-:W-:Y:S01]  /*16e0*/  IMAD.X R11, RZ, RZ, RZ, P0 ;  /* 0x000000ffff0b7224 */ /* 0x000fe200000e06ff */
[----:B------:R-:W-:Y:S01]  /*16f0*/  IADD3 RZ, P0, R7, R8, RZ ;  /* 0x0000000807ff7210 */ /* 0x000fe20007f1e0ff */
[----:B------:R-:W-:-:S04]  /*1700*/  IMAD.MOV.U32 R10, RZ, RZ, R9 ;  /* 0x000000ffff0a7224 */ /* 0x000fc800078e0009 */
[----:B------:R-:W-:-:S08]  /*1710*/  IMAD.WIDE.U32.X R6, R19, R27, R10, P0 ;  /* 0x0000001b13067225 */ /* 0x000fd000000e040a */
.L_x_13:
[----:B0-----:R-:W-:Y:S01]  /*1720*/  SHF.R.U64 R6, R6, R25, R7 ;  /* 0x0000001906067219 */ /* 0x001fe20000001207 */
[----:B--2---:R-:W-:Y:S01]  /*1730*/  VIADD R7, R21, 0xffffffff ;  /* 0xffffffff15077836 */ /* 0x004fe20000000000 */
[----:B------:R-:W-:Y:S01]  /*1740*/  LOP3.LUT R13, R32, R13, RZ, 0xc0, !PT ;  /* 0x0000000d200d7212 */ /* 0x000fe200078ec0ff */
[----:B------:R-:W-:Y:S02]  /*1750*/  IMAD.MOV R18, RZ, RZ, -R18 ;  /* 0x000000ffff127224 */ /* 0x000fe400078e0a12 */
[----:B------:R-:W-:Y:S01]  /*1760*/  IMAD.MOV R8, RZ, RZ, -R6 ;  /* 0x000000ffff087224 */ /* 0x000fe200078e0a06 */
[----:B------:R-:W-:Y:S01]  /*1770*/  LOP3.LUT R7, R22, R7, RZ, 0xc0, !PT ;  /* 0x0000000716077212 */ /* 0x000fe200078ec0ff */
[----:B------:R-:W-:Y:S02]  /*1780*/  IMAD R12, R12, R6, R13 ;  /* 0x000000060c0c7224 */ /* 0x000fe400078e020d */
[----:B------:R-:W-:Y:S02]  /*1790*/  @P1 IMAD R3, R20, R18, R15 ;  /* 0x0000001214031224 */ /* 0x000fe400078e020f */
[----:B-1----:R-:W-:-:S02]  /*17a0*/  IMAD R6, R8, R29, R34 ;  /* 0x0000001d08067224 */ /* 0x002fc400078e0222 */
[----:B------:R-:W-:Y:S02]  /*17b0*/  IMAD R22, R12, R28, R3 ;  /* 0x0000001c0c167224 */ /* 0x000fe400078e0203 */
[----:B------:R-:W-:Y:S02]  /*17c0*/  IMAD R7, R6, R21, R7 ;  /* 0x0000001506077224 */ /* 0x000fe400078e0207 */
[----:B------:R-:W-:Y:S02]  /*17d0*/  IMAD.MOV.U32 R3, RZ, RZ, 0x1 ;  /* 0x00000001ff037424 */ /* 0x000fe400078e00ff */
[----:B------:R-:W-:Y:S01]  /*17e0*/  IMAD.MOV.U32 R19, RZ, RZ, R30 ;  /* 0x000000ffff137224 */ /* 0x000fe200078e001e */
[----:B------:R-:W-:Y:S02]  /*17f0*/  SEL R18, R7, R22, !P1 ;  /* 0x0000001607127207 */ /* 0x000fe40004800000 */
[----:B------:R-:W-:-:S07]  /*1800*/  SEL R22, R22, R7, !P1 ;  /* 0x0000000716167207 */ /* 0x000fce0004800000 */
.L_x_11:
[----:B------:R-:W-:Y:S05]  /*1810*/  @!P2 BRA `(.L_x_14) ;  /* 0x000000340034a947 */ /* 0x000fea0003800000 */
[----:B------:R-:W-:-:S13]  /*1820*/  ISETP.GT.U32.AND P0, PT, R31, 0x1, PT ;  /* 0x000000011f00780c */ /* 0x000fda0003f04070 */
[----:B------:R-:W-:Y:S05]  /*1830*/  @P0 EXIT ;  /* 0x000000000000094d */ /* 0x000fea0003800000 */
.L_x_15:
[----:B------:R-:W-:-:S08]  /*1840*/  NOP ;  /* 0x0000000000007918 */ /* 0x000fd00000000000 */
[----:B------:R-:W1:Y:S02]  /*1850*/  USETMAXREG.TRY_ALLOC.CTAPOOL UP0, 0xe8 ;  /* 0x000000e8000079c8 */ /* 0x000e640008000600 */
[----:B-1----:R-:W-:-:S13]  /*1860*/  PLOP3.LUT P0, PT, PT, PT, UP0, 0x80, 0x0 ;  /* 0x000000000000781c */ /* 0x002fda0003f0f008 */
[----:B------:R-:W-:Y:S05]  /*1870*/  @!P0 BRA `(.L_x_15) ;  /* 0xfffffffc00f08947 */ /* 0x000fea000383ffff */
[----:B------:R-:W-:-:S13]  /*1880*/  LOP3.LUT P0, RZ, R3, 0xff, RZ, 0xc0, !PT ;  /* 0x000000ff03ff7812 */ /* 0x000fda000780c0ff */
[----:B------:R-:W-:Y:S05]  /*1890*/  @!P0 EXIT ;  /* 0x000000000000894d */ /* 0x000fea0003800000 */
[----:B------:R-:W2:Y:S01]  /*18a0*/  LDL.64 R8, [R1] ;  /* 0x0000000001087983 */ /* 0x000ea20000100a00 */
[----:B------:R-:W-:Y:S01]  /*18b0*/  SHF.R.S32.HI R4, RZ, 0x1f, R5 ;  /* 0x0000001fff047819 */ /* 0x000fe20000011405 */
[----:B------:R-:W1:Y:S01]  /*18c0*/  S2UR UR4, SR_CgaCtaId ;  /* 0x00000000000479c3 */ /* 0x000e620000008800 */
[----:B------:R-:W-:Y:S01]  /*18d0*/  UMOV UR42, 0x400 ;  /* 0x00000400002a7882 */ /* 0x000fe20000000000 */
[----:B------:R-:W-:Y:S01]  /*18e0*/  UISETP.LT.AND UP0, UPT, UR40, 0x1, UPT ;  /* 0x000000012800788c */ /* 0x000fe2000bf01270 */
[CC--:B------:R-:W-:Y:S01]  /*18f0*/  LEA.HI R3, R4.reuse, R5.reuse, RZ, 0x2 ;  /* 0x0000000504037211 */ /* 0x0c0fe200078f10ff */
[----:B------:R-:W-:Y:S01]  /*1900*/  UIADD3 UR5, UR44, -0x1, URZ ;  /* 0xffffffff2c057890 */ /* 0x000fe2000fffe03f */
[----:B------:R-:W-:Y:S01]  /*1910*/  LEA.HI R4, R4, R5, RZ, 0x5 ;  /* 0x0000000504047211 */ /* 0x000fe200078f28ff */
[----:B------:R-:W-:Y:S01]  /*1920*/  USEL UR43, UR40, 0x1, UP0 ;  /* 0x00000001282b7887 */ /* 0x000fe20008000000 */
[--C-:B------:R-:W-:Y:S01]  /*1930*/  SHF.R.S32.HI R58, RZ, 0x2, R3.reuse ;  /* 0x00000002ff3a7819 */ /* 0x100fe20000011403 */
[----:B------:R-:W3:Y:S01]  /*1940*/  LDC R64, c[0x0][0x658] ;  /* 0x00019600ff407b82 */ /* 0x000ee20000000800 */
[----:B------:R-:W-:Y:S01]  /*1950*/  SHF.R.S32.HI R7, RZ, 0x1f, R3 ;  /* 0x0000001fff077819 */ /* 0x000fe20000011403 */
[----:B------:R-:W-:Y:S01]  /*1960*/  UISETP.NE.AND UP0, UPT, UR5, URZ, UPT ;  /* 0x0000003f0500728c */ /* 0x000fe2000bf05270 */
[----:B------:R-:W-:Y:S01]  /*1970*/  LOP3.LUT R6, R3, 0xfffffffc, RZ, 0xc0, !PT ;  /* 0xfffffffc03067812 */ /* 0x000fe200078ec0ff */
[----:B------:R-:W-:Y:S01]  /*1980*/  ULDC UR8, c[0x0][0x284] ;  /* 0x0000a10000087ab9 */ /* 0x000fe20000000800 */
[----:B------:R-:W-:Y:S01]  /*1990*/  LEA.HI R7, R7, R58, RZ, 0x3 ;  /* 0x0000003a07077211 */ /* 0x000fe200078f18ff */
[----:B------:R-:W-:Y:S01]  /*19a0*/  USEL UR7, URZ, 0x1, UP0 ;  /* 0x000000013f077887 */ /* 0x000fe20008000000 */
[----:B------:R-:W-:Y:S01]  /*19b0*/  SHF.R.S32.HI R3, RZ, 0x5, R4 ;  /* 0x00000005ff037819 */ /* 0x000fe20000011404 */
[----:B------:R-:W4:Y:S01]  /*19c0*/  LDC.64 R62, c[0x0][0x5c8] ;  /* 0x00017200ff3e7b82 */ /* 0x000f220000000a00 */
[----:B------:R-:W-:Y:S01]  /*19d0*/  LOP3.LUT R7, R7, 0xfffffff8, RZ, 0xc0, !PT ;  /* 0xfffffff807077812 */ /* 0x000fe200078ec0ff */
[----:B------:R-:W-:Y:S01]  /*19e0*/  IMAD.IADD R6, R5, 0x1, -R6 ;  /* 0x0000000105067824 */ /* 0x000fe200078e0a06 */
[----:B------:R-:W-:Y:S01]  /*19f0*/  LOP3.LUT R72, R23, 0x1, RZ, 0xfc, !PT ;  /* 0x0000000117487812 */ /* 0x000fe200078efcff */
[----:B------:R-:W-:Y:S01]  /*1a00*/  IMAD.MOV.U32 R5, RZ, RZ, 0x1 ;  /* 0x00000001ff057424 */ /* 0x000fe200078e00ff */
[----:B------:R-:W-:Y:S01]  /*1a10*/  USHF.L.U32 UR47, UR40, 0x1, URZ ;  /* 0x00000001282f7899 */ /* 0x000fe2000800063f */
[----:B------:R-:W-:Y:S01]  /*1a20*/  IMAD.IADD R58, R58, 0x1, -R7 ;  /* 0x000000013a3a7824 */ /* 0x000fe200078e0a07 */
[----:B------:R-:W-:Y:S01]  /*1a30*/  UIADD3 UR43, -UR43, UR40, URZ ;  /* 0x000000282b2b7290 */ /* 0x000fe2000fffe13f */
[----:B------:R-:W0:Y:S01]  /*1a40*/  LDC R65, c[0x0][0x288] ;  /* 0x0000a200ff417b82 */ /* 0x000e220000000800 */
[----:B-1----:R-:W-:Y:S01]  /*1a50*/  ULEA UR42, UR4, UR42, 0x18 ;  /* 0x0000002a042a7291 */ /* 0x002fe2000f8ec03f */
[C-C-:B------:R-:W-:Y:S01]  /*1a60*/  IMAD R69, R3.reuse, -0x10, -R58.reuse ;  /* 0xfffffff003457824 */ /* 0x140fe200078e0a3a */
[--C-:B------:R-:W-:Y:S01]  /*1a70*/  SHF.R.S32.HI R59, RZ, 0x1f, R58.reuse ;  /* 0x0000001fff3b7819 */ /* 0x100fe2000001143a */
[----:B------:R-:W-:Y:S01]  /*1a80*/  USHF.L.U32 UR4, UR5, 0x3, URZ ;  /* 0x0000000305047899 */ /* 0x000fe2000800063f */
[----:B------:R-:W-:Y:S01]  /*1a90*/  IMAD.SHL.U32 R60, R6, 0x2, RZ ;  /* 0x00000002063c7824 */ /* 0x000fe200078e00ff */
[----:B------:R-:W-:Y:S01]  /*1aa0*/  UIADD3 UR5, UR42, 0x480, URZ ;  /* 0x000004802a057890 */ /* 0x000fe2000fffe03f */
[----:B------:R-:W-:Y:S01]  /*1ab0*/  IMAD.U32 R73, RZ, RZ, UR7 ;  /* 0x00000007ff497e24 */ /* 0x000fe2000f8e00ff */
[----:B------:R-:W1:Y:S01]  /*1ac0*/  LDC R67, c[0x0][0x600] ;  /* 0x00018000ff437b82 */ /* 0x000e620000000800 */
[----:B------:R-:W-:Y:S01]  /*1ad0*/  IMAD.WIDE R58, R3, 0x10, R58 ;  /* 0x00000010033a7825 */ /* 0x000fe200078e023a */
[----:B------:R-:W-:Y:S01]  /*1ae0*/  UIADD3 UR6, UR42, 0x1c480, URZ ;  /* 0x0001c4802a067890 */ /* 0x000fe2000fffe03f */
[----:B------:R-:W-:Y:S01]  /*1af0*/  SHF.R.S32.HI R61, RZ, 0x1f, R60 ;  /* 0x0000001fff3d7819 */ /* 0x000fe2000001143c */
[----:B------:R-:W-:Y:S01]  /*1b00*/  USHF.R.U32.HI UR5, URZ, 0x4, UR5 ;  /* 0x000000043f057899 */ /* 0x000fe20008011605 */
[----:B------:R-:W-:Y:S01]  /*1b10*/  IMAD.MOV.U32 R3, RZ, RZ, -0x1 ;  /* 0xffffffffff037424 */ /* 0x000fe200078e00ff */
[----:B------:R-:W-:Y:S01]  /*1b20*/  USHF.R.U32.HI UR6, URZ, 0x4, UR6 ;  /* 0x000000043f067899 */ /* 0x000fe20008011606 */
[----:B------:R-:W-:Y:S01]  /*1b30*/  VIADD R69, R69, UR8 ;  /* 0x0000000845457c36 */ /* 0x000fe20008000000 */
[----:B------:R-:W-:Y:S01]  /*1b40*/  UIADD3 UR48, UR42, 0x390, URZ ;  /* 0x000003902a307890 */ /* 0x000fe2000fffe03f */
[C---:B----4-:R-:W-:Y:S01]  /*1b50*/  SHF.L.U64.HI R63, R62.reuse, 0x3, R63 ;  /* 0x000000033e3f7819 */ /* 0x050fe2000001023f */
[----:B------:R-:W-:Y:S01]  /*1b60*/  ULOP3.LUT UR4, UR4, 0x8, URZ, 0xc0, !UPT ;  /* 0x0000000804047892 */ /* 0x000fe2000f8ec03f */
[-C--:B---3--:R-:W-:Y:S01]  /*1b70*/  SHF.L.U32 R3, R3, R64.reuse, RZ ;  /* 0x0000004003037219 */ /* 0x088fe200000006ff */
[----:B------:R-:W-:Y:S01]  /*1b80*/  ULOP3.LUT UR5, UR5, 0x3fff, URZ, 0xc0, !UPT ;  /* 0x00003fff05057892 */ /* 0x000fe2000f8ec03f */
[----:B------:R-:W-:Y:S01]  /*1b90*/  SHF.L.U32 R64, R5, R64, RZ ;  /* 0x0000004005407219 */ /* 0x000fe200000006ff */
[----:B------:R-:W-:Y:S01]  /*1ba0*/  ULOP3.LUT UR6, UR6, 0x3fff, URZ, 0xc0, !UPT ;  /* 0x00003fff06067892 */ /* 0x000fe2000f8ec03f */
[----:B------:R-:W-:Y:S01]  /*1bb0*/  IMAD.SHL.U32 R62, R62, 0x8, RZ ;  /* 0x000000083e3e7824 */ /* 0x000fe200078e00ff */
[----:B------:R-:W-:Y:S01]  /*1bc0*/  LOP3.LUT R68, RZ, R3, RZ, 0x33, !PT ;  /* 0x00000003ff447212 */ /* 0x000fe200078e33ff */
[----:B0-----:R-:W-:Y:S01]  /*1bd0*/  IMAD R65, R6, -0x2, R65 ;  /* 0xfffffffe06417824 */ /* 0x001fe200078e0241 */
[----:B------:R-:W-:-:S02]  /*1be0*/  ULEA UR44, UR44, UR48, 0x3 ;  /* 0x000000302c2c7291 */ /* 0x000fc4000f8e183f */
[----:B------:R-:W-:Y:S02]  /*1bf0*/  ULOP3.LUT UR49, UR4, 0x8, URZ, 0x3c, !UPT ;  /* 0x0000000804317892 */ /* 0x000fe4000f8e3c3f */
[----:B------:R-:W-:Y:S01]  /*1c00*/  ULOP3.LUT UR45, UR4, 0x18, URZ, 0x3c, !UPT ;  /* 0x00000018042d7892 */ /* 0x000fe2000f8e3c3f */
[----:B-1----:R-:W-:Y:S01]  /*1c10*/  VIADD R67, R67, 0xffffffff ;  /* 0xffffffff43437836 */ /* 0x002fe20000000000 */
[----:B------:R-:W-:Y:S02]  /*1c20*/  ULOP3.LUT UR46, UR5, 0x10000, URZ, 0xfc, !UPT ;  /* 0x00010000052e7892 */ /* 0x000fe4000f8efc3f */
[----:B------:R-:W-:Y:S01]  /*1c30*/  ULOP3.LUT UR41, UR6, 0x10000, URZ, 0xfc, !UPT ;  /* 0x0001000006297892 */ /* 0x000fe2000f8efc3f */
[----:B--2---:R-:W-:-:S11]  /*1c40*/  SHF.L.U64.HI R66, R8, 0x1, R0 ;  /* 0x0000000108427819 */ /* 0x004fd60000010200 */
.L_x_99:
[----:B------:R-:W-:-:S04]  /*1c50*/  SHF.L.U32 R0, R73, 0x1f, RZ ;  /* 0x0000001f49007819 */ /* 0x000fc800000006ff */
[----:B------:R-:W0:Y:S02]  /*1c60*/  SYNCS.PHASECHK.TRANS64.TRYWAIT P0, [UR44+-0x8], R0 ;  /* 0xfffff800ff0075a7 */ /* 0x000e24000800016c */
[----:B01-34-:R-:W-:Y:S05]  /*1c70*/  @!P0 BRA `(.L_x_16) ;  /* 0x0000005c004c8947 */ /* 0x01bfea0003800000 */
.L_x_173:
[----:B------:R-:W-:Y:S02]  /*1c80*/  ULDC UR4, c[0x0][0x28c] ;  /* 0x0000a30000047ab9 */ /* 0x000fe40000000800 */
[----:B------:R-:W-:-:S13]  /*1c90*/  ISETP.LT.AND P0, PT, RZ, UR4, PT ;  /* 0x00000004ff007c0c */ /* 0x000fda000bf01270 */
[----:B------:R-:W-:Y:S05]  /*1ca0*/  @P0 BRA `(.L_x_17) ;  /* 0x0000000000400947 */ /* 0x000fea0003800000 */
[----:B0-----:R-:W-:Y:S01]  /*1cb0*/  MOV R0, 0x0 ;  /* 0x0000000000007802 */ /* 0x001fe20000000f00 */
[----:B------:R-:W-:Y:S01]  /*1cc0*/  ULDC.64 UR4, c[0x4][0x68] ;  /* 0x01001a0000047ab9 */ /* 0x000fe20000000a00 */
[----:B------:R-:W-:Y:S01]  /*1cd0*/  ULDC.64 UR6, c[0x4][0x8] ;  /* 0x0100020000067ab9 */ /* 0x000fe20000000a00 */
[----:B------:R-:W-:Y:S01]  /*1ce0*/  IMAD.U32 R4, RZ, RZ, UR4 ;  /* 0x00000004ff047e24 */ /* 0x000fe2000f8e00ff */
[----:B------:R0:W1:Y:S01]  /*1cf0*/  LDC.64 R14, c[0x4][R0] ;  /* 0x01000000000e7b82 */ /* 0x0000620000000a00 */
[----:B------:R-:W-:Y:S01]  /*1d00*/  IMAD.U32 R5, RZ, RZ, UR5 ;  /* 0x00000005ff057e24 */ /* 0x000fe2000f8e00ff */
[----:B------:R-:W-:Y:S01]  /*1d10*/  ULDC.64 UR4, c[0x4][0x70] ;  /* 0x01001c0000047ab9 */ /* 0x000fe20000000a00 */
[----:B------:R-:W-:Y:S02]  /*1d20*/  IMAD.U32 R10, RZ, RZ, UR6 ;  /* 0x00000006ff0a7e24 */ /* 0x000fe4000f8e00ff */
[----:B------:R-:W-:Y:S02]  /*1d30*/  IMAD.U32 R6, RZ, RZ, UR4 ;  /* 0x00000004ff067e24 */ /* 0x000fe4000f8e00ff */
[----:B------:R-:W-:-:S02]  /*1d40*/  IMAD.U32 R7, RZ, RZ, UR5 ;  /* 0x00000005ff077e24 */ /* 0x000fc4000f8e00ff */
[----:B------:R-:W-:Y:S02]  /*1d50*/  IMAD.U32 R11, RZ, RZ, UR7 ;  /* 0x00000007ff0b7e24 */ /* 0x000fe4000f8e00ff */
[----:B------:R-:W-:Y:S02]  /*1d60*/  IMAD.MOV.U32 R8, RZ, RZ, 0x1e1 ;  /* 0x000001e1ff087424 */ /* 0x000fe400078e00ff */
[----:B------:R-:W-:Y:S02]  /*1d70*/  IMAD.MOV.U32 R12, RZ, RZ, 0x1 ;  /* 0x00000001ff0c7424 */ /* 0x000fe400078e00ff */
[----:B0-----:R-:W-:-:S07]  /*1d80*/  IMAD.MOV.U32 R13, RZ, RZ, RZ ;  /* 0x000000ffff0d7224 */ /* 0x001fce00078e00ff */
[----:B------:R-:W-:-:S07]  /*1d90*/  LEPC R20, `(.L_x_17) ;  /* 0x000000001014794e */ /* 0x000fce0000000000 */
[----:B-1---5:R-:W-:Y:S05]  /*1da0*/  CALL.ABS.NOINC R14 ;  /* 0x000000000e007343 */ /* 0x022fea0003c00000 */
.L_x_17:
[----:B------:R-:W-:-:S13]  /*1db0*/  ISETP.NE.AND P0, PT, R72, 0x3, PT ;  /* 0x000000034800780c */ /* 0x000fda0003f05270 */
[----:B------:R-:W-:Y:S05]  /*1dc0*/  @!P0 BRA `(.L_x_18) ;  /* 0x0000000000048947 */ /* 0x000fea0003800000 */
[----:B------:R-:W-:Y:S01]  /*1dd0*/  BPT.TRAP 0x1 ;  /* 0x000000040000795c */ /* 0x000fe20000300000 */
.L_x_18:
[----:B0-----:R-:W-:Y:S02]  /*1de0*/  IMAD.U32 R3, RZ, RZ, UR39 ;  /* 0x00000027ff037e24 */ /* 0x001fe4000f8e00ff */
[----:B------:R-:W-:-:S03]  /*1df0*/  IMAD.U32 R0, RZ, RZ, UR38 ;  /* 0x00000026ff007e24 */ /* 0x000fc6000f8e00ff */
[----:B------:R-:W-:Y:S02]  /*1e00*/  LEA R3, R3, UR42, 0x3 ;  /* 0x0000002a03037c11 */ /* 0x000fe4000f8e18ff */
[----:B------:R-:W-:-:S04]  /*1e10*/  SHF.L.U32 R0, R0, 0x1f, RZ ;  /* 0x0000001f00007819 */ /* 0x000fc800000006ff */
[----:B------:R0:W1:Y:S01]  /*1e20*/  SYNCS.PHASECHK.TRANS64.TRYWAIT P1, [R3+URZ], R0 ;  /* 0x00000000030075a7 */ /* 0x000062000802017f */
[----:B------:R-:W-:Y:S05]  /*1e30*/  @!P0 BRA `(.L_x_19) ;  /* 0x0000000000048947 */ /* 0x000fea0003800000 */
[----:B------:R-:W-:Y:S01]  /*1e40*/  BPT.TRAP 0x1 ;  /* 0x000000040000795c */ /* 0x000fe20000300000 */
.L_x_19:
[----:B-1----:R-:W-:Y:S05]  /*1e50*/  @P1 BRA `(.L_x_20) ;  /* 0x0000000000081947 */ /* 0x002fea0003800000 */
[----:B------:R-:W1:Y:S02]  /*1e60*/  SYNCS.PHASECHK.TRANS64.TRYWAIT P1, [R3+URZ], R0 ;  /* 0x00000000030075a7 */ /* 0x000e64000802017f */
[----:B-1----:R-:W-:Y:S05]  /*1e70*/  @!P1 BRA `(.L_x_21) ;  /* 0x0000005800e49947 */ /* 0x002fea0003800000 */
.L_x_20:
[----:B------:R-:W-:Y:S05]  /*1e80*/  WARPSYNC.ALL ;  /* 0x0000000000007948 */ /* 0x000fea0003800000 */
[----:B------:R-:W-:Y:S01]  /*1e90*/  ULEA UR4, UR39, UR46, 0x7 ;  /* 0x0000002e27047291 */ /* 0x000fe2000f8e383f */
[----:B------:R-:W-:Y:S01]  /*1ea0*/  WARPGROUP.ARRIVE ;  /* 0x00000000000079c5 */ /* 0x000fe20000000000 */
[----:B------:R-:W-:Y:S01]  /*1eb0*/  ULEA UR6, UR39, UR41, 0x7 ;  /* 0x0000002927067291 */ /* 0x000fe2000f8e383f */
[----:B01----:R-:W-:Y:S01]  /*1ec0*/  IMAD.U32 R0, RZ, RZ, UR43 ;  /* 0x0000002bff007e24 */ /* 0x003fe2000f8e00ff */
[----:B------:R-:W-:Y:S01]  /*1ed0*/  UMOV UR5, 0xc0000010 ;  /* 0xc000001000057882 */ /* 0x000fe20000000000 */
[----:B------:R-:W-:-:S03]  /*1ee0*/  UMOV UR7, 0xc0000010 ;  /* 0xc000001000077882 */ /* 0x000fc60000000000 */
[----:B------:R-:W-:-:S03]  /*1ef0*/  ISETP.GE.AND P1, PT, R0, 0x1, PT ;  /* 0x000000010000780c */ /* 0x000fc60003f26270 */
[----:B------:R-:W-:Y:S03]  /*1f00*/  HGMMA.64x64x16.F32.BF16 R24, gdesc[UR4], RZ, !UPT, gsb0 ;  /* 0x00e00000041879f0 */ /* 0x000fe6000c0018ff */
[----:B------:R-:W-:-:S07]  /*1f10*/  WARPGROUP.DEPBAR.LE gsb0, 0x0 ;  /* 0x00008000000079c5 */ /* 0x000fce0000010000 */
[----:B------:R-:W-:Y:S05]  /*1f20*/  @!P1 BRA `(.L_x_22) ;  /* 0x0000000000b49947 */ /* 0x000fea0003800000 */
[----:B------:R-:W-:Y:S01]  /*1f30*/  UIADD3 UR4, UR39, 0x1, URZ ;  /* 0x0000000127047890 */ /* 0x000fe2000fffe03f */
[----:B------:R-:W-:Y:S01]  /*1f40*/  IMAD.U32 R0, RZ, RZ, UR43 ;  /* 0x0000002bff007e24 */ /* 0x000fe2000f8e00ff */
[----:B------:R-:W-:Y:S02]  /*1f50*/  UMOV UR9, UR39 ;  /* 0x0000002700097c82 */ /* 0x000fe40008000000 */
[----:B------:R-:W-:-:S04]  /*1f60*/  UISETP.NE.AND UP0, UPT, UR4, 0x38, UPT ;  /* 0x000000380400788c */ /* 0x000fc8000bf05270 */
[----:B------:R-:W-:Y:S02]  /*1f70*/  USEL UR5, URZ, 0x1, UP0 ;  /* 0x000000013f057887 */ /* 0x000fe40008000000 */
[----:B------:R-:W-:Y:S02]  /*1f80*/  USEL UR8, UR4, URZ, UP0 ;  /* 0x0000003f04087287 */ /* 0x000fe40008000000 */
[----:B------:R-:W-:-:S06]  /*1f90*/  ULOP3.LUT UR5, UR38, UR5, URZ, 0x3c, !UPT ;  /* 0x0000000526057292 */ /* 0x000fcc000f8e3c3f */
[----:B------:R-:W-:-:S07]  /*1fa0*/  IMAD.U32 R5, RZ, RZ, UR5 ;  /* 0x00000005ff057e24 */ /* 0x000fce000f8e00ff */
.L_x_29:
[----:B01----:R-:W-:Y:S05]  /*1fb0*/  @!P0 BRA `(.L_x_23) ;  /* 0x0000000000048947 */ /* 0x003fea0003800000 */
[----:B------:R-:W-:Y:S01]  /*1fc0*/  BPT.TRAP 0x1 ;  /* 0x000000040000795c */ /* 0x000fe20000300000 */
.L_x_23:
[----:B------:R-:W-:Y:S01]  /*1fd0*/  ULEA UR4, UR8, UR42, 0x3 ;  /* 0x0000002a08047291 */ /* 0x000fe2000f8e183f */
[----:B------:R-:W-:-:S08]  /*1fe0*/  SHF.L.U32 R3, R5, 0x1f, RZ ;  /* 0x0000001f05037819 */ /* 0x000fd000000006ff */
[----:B------:R0:W1:Y:S01]  /*1ff0*/  SYNCS.PHASECHK.TRANS64.TRYWAIT P1, [UR4], R3 ;  /* 0x00000003ff0075a7 */ /* 0x0000620008020144 */
[----:B------:R-:W-:Y:S05]  /*2000*/  @!P0 BRA `(.L_x_24) ;  /* 0x0000000000048947 */ /* 0x000fea0003800000 */
[----:B------:R-:W-:Y:S01]  /*2010*/  BPT.TRAP 0x1 ;  /* 0x000000040000795c */ /* 0x000fe20000300000 */
.L_x_24:
[----:B-1----:R-:W-:Y:S05]  /*2020*/  @P1 BRA `(.L_x_25) ;  /* 0x0000000000081947 */ /* 0x002fea0003800000 */
[----:B------:R-:W1:Y:S02]  /*2030*/  SYNCS.PHASECHK.TRANS64.TRYWAIT P1, [UR4], R3 ;  /* 0x00000003ff0075a7 */ /* 0x000e640008020144 */
[----:B-1----:R-:W-:Y:S05]  /*2040*/  @!P1 BRA `(.L_x_26) ;  /* 0x0000005800849947 */ /* 0x002fea0003800000 */
.L_x_25:
[----:B------:R-:W-:Y:S01]  /*2050*/  ULEA UR4, UR8, UR46, 0x7 ;  /* 0x0000002e08047291 */ /* 0x000fe2000f8e383f */
[----:B------:R-:W-:Y:S01]  /*2060*/  WARPGROUP.ARRIVE ;  /* 0x00000000000079c5 */ /* 0x000fe20000000000 */
[----:B------:R-:W-:Y:S01]  /*2070*/  ULEA UR6, UR8, UR41, 0x7 ;  /* 0x0000002908067291 */ /* 0x000fe2000f8e383f */
[----:B------:R-:W-:Y:S01]  /*2080*/  UMOV UR5, 0xc0000010 ;  /* 0xc000001000057882 */ /* 0x000fe20000000000 */
[----:B------:R-:W-:-:S07]  /*2090*/  UMOV UR7, 0xc0000010 ;  /* 0xc000001000077882 */ /* 0x000fce0000000000 */
[----:B------:R-:W-:Y:S03]  /*20a0*/  HGMMA.64x64x16.F32.BF16 R24, gdesc[UR4], R24, gsb0 ;  /* 0x00e00000041879f0 */ /* 0x000fe60008001818 */
[----:B------:R-:W-:Y:S02]  /*20b0*/  WARPGROUP.DEPBAR.LE gsb0, 0x0 ;  /* 0x00008000000079c5 */ /* 0x000fe40000010000 */
[----:B------:R-:W-:Y:S05]  /*20c0*/  @!P0 BRA `(.L_x_27) ;  /* 0x0000000000048947 */ /* 0x000fea0003800000 */
[----:B------:R-:W-:Y:S01]  /*20d0*/  BPT.TRAP 0x1 ;  /* 0x000000040000795c */ /* 0x000fe20000300000 */
.L_x_27:
[----:B------:R-:W-:Y:S01]  /*20e0*/  ULEA UR4, UR9, UR42, 0x3 ;  /* 0x0000002a09047291 */ /* 0x000fe2000f8e183f */
[----:B------:R-:W-:-:S03]  /*20f0*/  ISETP.GT.U32.AND P1, PT, R23, 0x1, PT ;  /* 0x000000011700780c */ /* 0x000fc60003f24070 */
[----:B------:R-:W-:-:S04]  /*2100*/  UIADD3 UR4, UR4, 0x1c0, URZ ;  /* 0x000001c004047890 */ /* 0x000fc8000fffe03f */
[----:B------:R-:W-:-:S09]  /*2110*/  UPRMT UR4, URZ, 0x654, UR4 ;  /* 0x000006543f047896 */ /* 0x000fd20008000004 */
[----:B------:R-:W-:Y:S01]  /*2120*/  SYNCS.ARRIVE.TRANS64.RED.A1T0 RZ, [UR4], RZ ;  /* 0x000000ffffff79a7 */ /* 0x000fe20008100404 */
[----:B------:R-:W-:Y:S05]  /*2130*/  @P1 BRA `(.L_x_28) ;  /* 0x0000000000041947 */ /* 0x000fea0003800000 */
[----:B------:R-:W-:Y:S01]  /*2140*/  BPT.TRAP 0x1 ;  /* 0x000000040000795c */ /* 0x000fe20000300000 */
.L_x_28:
[----:B------:R-:W-:Y:S01]  /*2150*/  UIADD3 UR8, UR8, 0x1, URZ ;  /* 0x0000000108087890 */ /* 0x000fe2000fffe03f */
[C---:B------:R-:W-:Y:S01]  /*2160*/  ISETP.GT.AND P1, PT, R0.reuse, 0x1, PT ;  /* 0x000000010000780c */ /* 0x040fe20003f24270 */
[----:B------:R-:W-:Y:S01]  /*2170*/  UIADD3 UR9, UR9, 0x1, URZ ;  /* 0x0000000109097890 */ /* 0x000fe2000fffe03f */
[----:B------:R-:W-:Y:S01]  /*2180*/  VIADD R0, R0, 0xffffffff ;  /* 0xffffffff00007836 */ /* 0x000fe20000000000 */
[----:B------:R-:W-:Y:S02]  /*2190*/  UISETP.NE.AND UP0, UPT, UR8, 0x38, UPT ;  /* 0x000000380800788c */ /* 0x000fe4000bf05270 */
[----:B------:R-:W-:Y:S02]  /*21a0*/  UISETP.NE.AND UP1, UPT, UR9, 0x38, UPT ;  /* 0x000000380900788c */ /* 0x000fe4000bf25270 */
[----:B------:R-:W-:Y:S02]  /*21b0*/  USEL UR4, URZ, 0x1, UP0 ;  /* 0x000000013f047887 */ /* 0x000fe40008000000 */
[----:B------:R-:W-:-:S02]  /*21c0*/  USEL UR8, UR8, URZ, UP0 ;  /* 0x0000003f08087287 */ /* 0x000fc40008000000 */
[----:B------:R-:W-:Y:S02]  /*21d0*/  USEL UR9, UR9, URZ, UP1 ;  /* 0x0000003f09097287 */ /* 0x000fe40008800000 */
[----:B------:R-:W-:Y:S01]  /*21e0*/  LOP3.LUT R5, R5, UR4, RZ, 0x3c, !PT ;  /* 0x0000000405057c12 */ /* 0x000fe2000f8e3cff */
[----:B------:R-:W-:Y:S09]  /*21f0*/  @P1 BRA `(.L_x_29) ;  /* 0xfffffffc006c1947 */ /* 0x000ff2000383ffff */
.L_x_22:
[----:B------:R-:W2:Y:S01]  /*2200*/  LDC R0, c[0x0][0x28c] ;  /* 0x0000a300ff007b82 */ /* 0x000ea20000000800 */
[----:B01----:R-:W-:-:S04]  /*2210*/  IMAD.U32 R3, RZ, RZ, UR49 ;  /* 0x00000031ff037e24 */ /* 0x003fc8000f8e00ff */
[----:B------:R0:W-:Y:S01]  /*2220*/  SYNCS.ARRIVE.TRANS64.A1T0 RZ, [R3+UR48], RZ ;  /* 0x000000ff03ff79a7 */ /* 0x0001e20008100030 */
[----:B--2---:R-:W-:-:S13]  /*2230*/  ISETP.GE.AND P1, PT, R0, 0x1, PT ;  /* 0x000000010000780c */ /* 0x004fda0003f26270 */
[----:B0-----:R-:W-:Y:S05]  /*2240*/  @!P1 BRA `(.L_x_30) ;  /* 0x0000000000349947 */ /* 0x001fea0003800000 */
[----:B------:R-:W-:Y:S05]  /*2250*/  @!P0 BRA `(.L_x_31) ;  /* 0x0000000000048947 */ /* 0x000fea0003800000 */
[----:B------:R-:W-:Y:S01]  /*2260*/  BPT.TRAP 0x1 ;  /* 0x000000040000795c */ /* 0x000fe20000300000 */
.L_x_31:
[----:B------:R-:W-:Y:S01]  /*2270*/  UIADD3 UR6, UR39, UR43, URZ ;  /* 0x0000002b27067290 */ /* 0x000fe2000fffe03f */
[----:B------:R-:W-:-:S03]  /*2280*/  ISETP.GT.U32.AND P0, PT, R23, 0x1, PT ;  /* 0x000000011700780c */ /* 0x000fc60003f04070 */
[----:B------:R-:W-:-:S04]  /*2290*/  USHF.R.U32.HI UR4, URZ, 0x3, UR6 ;  /* 0x000000033f047899 */ /* 0x000fc80008011606 */
[----:B------:R-:W-:-:S04]  /*22a0*/  UIMAD.WIDE.U32 UR4, UR4, 0x24924925, URZ ;  /* 0x24924925040478a5 */ /* 0x000fc8000f8e003f */
[----:B------:R-:W-:-:S04]  /*22b0*/  UIMAD UR4, UR5, -0x38, UR6 ;  /* 0xffffffc8050478a4 */ /* 0x000fc8000f8e0206 */
[----:B------:R-:W-:-:S04]  /*22c0*/  ULEA UR4, UR4, UR42, 0x3 ;  /* 0x0000002a04047291 */ /* 0x000fc8000f8e183f */
[----:B------:R-:W-:-:S04]  /*22d0*/  UIADD3 UR4, UR4, 0x1c0, URZ ;  /* 0x000001c004047890 */ /* 0x000fc8000fffe03f */
[----:B------:R-:W-:-:S09]  /*22e0*/  UPRMT UR4, URZ, 0x654, UR4 ;  /* 0x000006543f047896 */ /* 0x000fd20008000004 */
[----:B------:R-:W-:Y:S01]  /*22f0*/  SYNCS.ARRIVE.TRANS64.RED.A1T0 RZ, [UR4], RZ ;  /* 0x000000ffffff79a7 */ /* 0x000fe20008100404 */
[----:B------:R-:W-:Y:S05]  /*2300*/  @P0 BRA `(.L_x_30) ;  /* 0x0000000000040947 */ /* 0x000fea0003800000 */
[----:B------:R-:W-:Y:S01]  /*2310*/  BPT.TRAP 0x1 ;  /* 0x000000040000795c */ /* 0x000fe20000300000 */
.L_x_30:
[----:B------:R-:W-:Y:S01]  /*2320*/  SHF.L.U32 R0, R73, 0x1f, RZ ;  /* 0x0000001f49007819 */ /* 0x000fe200000006ff */
[----:B------:R-:W-:Y:S01]  /*2330*/  UIADD3 UR39, UR39, UR47, URZ ;  /* 0x0000002f27277290 */ /* 0x000fe2000fffe03f */
[----:B------:R-:W-:Y:S01]  /*2340*/  SHF.R.S32.HI R9, RZ, 0x1f, R19 ;  /* 0x0000001fff097819 */ /* 0x000fe20000011413 */
[----:B------:R-:W-:Y:S01]  /*2350*/  UISETP.GE.U32.AND UP1, UPT, UR47, 0x38, UPT ;  /* 0x000000382f00788c */ /* 0x000fe2000bf26070 */
[----:B------:R-:W0:Y:S01]  /*2360*/  SYNCS.PHASECHK.TRANS64.TRYWAIT P0, [UR44+0x8], R0 ;  /* 0x00000800ff0075a7 */ /* 0x000e22000800016c */
[----:B------:R-:W-:-:S04]  /*2370*/  UISETP.GT.U32.AND UP0, UPT, UR39, 0x37, UPT ;  /* 0x000000372700788c */ /* 0x000fc8000bf04070 */
[----:B------:R-:W-:-:S04]  /*2380*/  UISETP.LT.U32.AND UP0, UPT, UR47, 0x38, UP0 ;  /* 0x000000382f00788c */ /* 0x000fc80008701070 */
[----:B------:R-:W-:Y:S02]  /*2390*/  USEL UR6, URZ, 0x1, !UP0 ;  /* 0x000000013f067887 */ /* 0x000fe4000c000000 */
[----:B------:R-:W-:Y:S02]  /*23a0*/  @UP1 USHF.R.U32.HI UR4, URZ, 0x3, UR39 ;  /* 0x000000033f041899 */ /* 0x000fe40008011627 */
[----:B------:R-:W-:Y:S02]  /*23b0*/  ULOP3.LUT UR38, UR38, UR6, URZ, 0x3c, !UPT ;  /* 0x0000000626267292 */ /* 0x000fe4000f8e3c3f */
[----:B------:R-:W-:-:S04]  /*23c0*/  @UP1 UIMAD.WIDE.U32 UR4, UR4, 0x24924925, URZ ;  /* 0x24924925040418a5 */ /* 0x000fc8000f8e003f */
[----:B------:R-:W-:Y:S01]  /*23d0*/  @UP1 ULOP3.LUT UR38, UR38, 0x1, UR5, 0x78, !UPT ;  /* 0x0000000126261892 */ /* 0x000fe2000f8e7805 */
[----:B0-----:R-:W-:Y:S11]  /*23e0*/  @!P0 BRA `(.L_x_32) ;  /* 0x0000005400b48947 */ /* 0x001ff60003800000 */
.L_x_174:
[----:B------:R-:W-:Y:S01]  /*23f0*/  ULDC.64 UR4, c[0x0][0x5d0] ;  /* 0x0001740000047ab9 */ /* 0x000fe20000000a00 */
[----:B------:R-:W-:Y:S01]  /*2400*/  ULDC UR6, c[0x0][0x284] ;  /* 0x0000a10000067ab9 */ /* 0x000fe20000000800 */
[----:B0-----:R-:W-:Y:S02]  /*2410*/  IMAD R0, R9, UR4, RZ ;  /* 0x0000000409007c24 */ /* 0x001fe4000f8e02ff */
[----:B------:R-:W-:Y:S02]  /*2420*/  IMAD.SHL.U32 R12, R18, 0x40, RZ ;  /* 0x00000040120c7824 */ /* 0x000fe400078e00ff */
[C---:B------:R-:W-:Y:S02]  /*2430*/  IMAD R3, R19.reuse, UR5, R0 ;  /* 0x0000000513037c24 */ /* 0x040fe4000f8e0200 */
[----:B------:R-:W-:Y:S01]  /*2440*/  IMAD.SHL.U32 R0, R22, 0x40, RZ ;  /* 0x0000004016007824 */ /* 0x000fe200078e00ff */
[----:B------:R-:W-:Y:S01]  /*2450*/  SHF.R.S32.HI R13, RZ, 0x1f, R12 ;  /* 0x0000001fff0d7819 */ /* 0x000fe2000001140c */
[----:B------:R-:W-:Y:S01]  /*2460*/  IMAD.WIDE.U32 R4, R19, UR4, R60 ;  /* 0x0000000413047c25 */ /* 0x000fe2000f8e003c */
[----:B------:R-:W-:-:S02]  /*2470*/  ULDC.64 UR4, c[0x0][0x5c8] ;  /* 0x0001720000047ab9 */ /* 0x000fc40000000a00 */
[----:B------:R-:W-:Y:S01]  /*2480*/  ISETP.GE.AND P0, PT, R0, UR6, PT ;  /* 0x0000000600007c0c */ /* 0x000fe2000bf06270 */
[----:B------:R-:W-:Y:S01]  /*2490*/  ULDC UR6, c[0x0][0x288] ;  /* 0x0000a20000067ab9 */ /* 0x000fe20000000800 */
[----:B------:R-:W-:Y:S01]  /*24a0*/  IADD3 R4, P1, R12, R4, RZ ;  /* 0x000000040c047210 */ /* 0x000fe20007f3e0ff */
[----:B------:R-:W-:Y:S01]  /*24b0*/  IMAD.WIDE R20, R22, 0x40, R58 ;  /* 0x0000004016147825 */ /* 0x000fe200078e023a */
[----:B------:R-:W-:Y:S02]  /*24c0*/  ISETP.GE.OR P0, PT, R12, UR6, P0 ;  /* 0x000000060c007c0c */ /* 0x000fe40008706670 */
[----:B------:R-:W-:Y:S01]  /*24d0*/  IADD3.X R5, R13, R5, R3, P1, !PT ;  /* 0x000000050d057210 */ /* 0x000fe20000ffe403 */
[----:B------:R-:W-:-:S04]  /*24e0*/  IMAD R7, R21, UR4, RZ ;  /* 0x0000000415077c24 */ /* 0x000fc8000f8e02ff */
[C---:B------:R-:W-:Y:S02]  /*24f0*/  IMAD R7, R20.reuse, UR5, R7 ;  /* 0x0000000514077c24 */ /* 0x040fe4000f8e0207 */
[----:B------:R-:W-:-:S04]  /*2500*/  IMAD.WIDE.U32 R70, R20, UR4, R4 ;  /* 0x0000000414467c25 */ /* 0x000fc8000f8e0004 */
[----:B------:R-:W-:Y:S05]  /*2510*/  @P0 BRA `(.L_x_33) ;  /* 0x0000002000580947 */ /* 0x000fea0003800000 */
[----:B-----5:R-:W-:Y:S01]  /*2520*/  FSETP.NEU.AND P0, PT, R57, RZ, PT ;  /* 0x000000ff3900720b */ /* 0x020fe20003f0d000 */
[----:B------:R-:W-:Y:S01]  /*2530*/  IMAD.IADD R22, R65, 0x1, -R12 ;  /* 0x0000000141167824 */ /* 0x000fe200078e0a0c */
[----:B------:R-:W-:Y:S01]  /*2540*/  BSSY B0, `(.L_x_33) ;  /* 0x0000213000007945 */ /* 0x000fe20003800000 */
[----:B------:R-:W-:Y:S02]  /*2550*/  IMAD.IADD R0, R69, 0x1, -R0 ;  /* 0x0000000145007824 */ /* 0x000fe400078e0a00 */
[----:B------:R-:W-:Y:S01]  /*2560*/  IMAD.IADD R7, R71, 0x1, R7 ;  /* 0x0000000147077824 */ /* 0x000fe200078e0207 */
[----:B------:R-:W-:-:S04]  /*2570*/  ISETP.GT.AND P2, PT, R22, RZ, PT ;  /* 0x000000ff1600720c */ /* 0x000fc80003f44270 */
[----:B------:R-:W-:-:S03]  /*2580*/  ISETP.GT.AND P1, PT, R0, RZ, P2 ;  /* 0x000000ff0000720c */ /* 0x000fc60001724270 */
[----:B------:R-:W-:Y:S10]  /*2590*/  @!P0 BRA `(.L_x_34) ;  /* 0x0000001400dc8947 */ /* 0x000ff40003800000 */
[----:B------:R-:W0:Y:S01]  /*25a0*/  LDC.64 R74, c[0x0][0x5b8] ;  /* 0x00016e00ff4a7b82 */ /* 0x000e220000000a00 */
[----:B------:R-:W-:-:S07]  /*25b0*/  ULDC.64 UR4, c[0x0][0x5c0] ;  /* 0x0001700000047ab9 */ /* 0x000fce0000000a00 */
[----:B------:R-:W1:Y:S08]  /*25c0*/  LDC.64 R76, c[0x0][0x5b0] ;  /* 0x00016c00ff4c7b82 */ /* 0x000e700000000a00 */
[----:B------:R-:W2:Y:S01]  /*25d0*/  LDC.64 R78, c[0x0][0x5a8] ;  /* 0x00016a00ff4e7b82 */ /* 0x000ea20000000a00 */
[-C--:B0-----:R-:W-:Y:S02]  /*25e0*/  IMAD R6, R9, R74.reuse, RZ ;  /* 0x0000004a09067224 */ /* 0x081fe400078e02ff */
[----:B------:R-:W-:-:S04]  /*25f0*/  IMAD.WIDE.U32 R4, R19, R74, R60 ;  /* 0x0000004a13047225 */ /* 0x000fc800078e003c */
[----:B------:R-:W-:Y:S01]  /*2600*/  IMAD R71, R19, R75, R6 ;  /* 0x0000004b13477224 */ /* 0x000fe200078e0206 */
[----:B------:R-:W-:Y:S01]  /*2610*/  IADD3 R8, P0, R12, R4, RZ ;  /* 0x000000040c087210 */ /* 0x000fe20007f1e0ff */
[----:B-1----:R-:W-:-:S03]  /*2620*/  IMAD R3, R21, R76, RZ ;  /* 0x0000004c15037224 */ /* 0x002fc600078e02ff */
[----:B------:R-:W-:Y:S01]  /*2630*/  IADD3.X R9, R13, R5, R71, P0, !PT ;  /* 0x000000050d097210 */ /* 0x000fe200007fe447 */
[C---:B------:R-:W-:Y:S02]  /*2640*/  IMAD R75, R20.reuse, R77, R3 ;  /* 0x0000004d144b7224 */ /* 0x040fe400078e0203 */
[----:B------:R-:W-:-:S04]  /*2650*/  IMAD.WIDE.U32 R4, R20, R76, R8 ;  /* 0x0000004c14047225 */ /* 0x000fc800078e0008 */
[----:B------:R-:W-:Y:S01]  /*2660*/  IMAD.IADD R3, R5, 0x1, R75 ;  /* 0x0000000105037824 */ /* 0x000fe200078e024b */
[----:B--2---:R-:W-:-:S04]  /*2670*/  LEA R10, P0, R4, R78, 0x1 ;  /* 0x0000004e040a7211 */ /* 0x004fc800078008ff */
[----:B------:R-:W-:-:S05]  /*2680*/  LEA.HI.X R11, R4, R79, R3, 0x1, P0 ;  /* 0x0000004f040b7211 */ /* 0x000fca00000f0c03 */
[----:B------:R-:W2:Y:S01]  /*2690*/  @P1 LDG.E.LTC128B.U16 R3, desc[UR36][R10.64] ;  /* 0x000000240a031981 */ /* 0x000ea2000c1e1520 */
[----:B------:R-:W-:Y:S01]  /*26a0*/  IMAD.WIDE.U32 R4, R20, R76, R12 ;  /* 0x0000004c14047225 */ /* 0x000fe200078e000c */
[----:B------:R-:W-:Y:S02]  /*26b0*/  BSSY B1, `(.L_x_35) ;  /* 0x0000015000017945 */ /* 0x000fe40003800000 */
[----:B------:R-:W-:-:S04]  /*26c0*/  IADD3 R14, P0, R60, R4, RZ ;  /* 0x000000043c0e7210 */ /* 0x000fc80007f1e0ff */
[----:B------:R-:W-:Y:S02]  /*26d0*/  IADD3.X R15, R61, R75, R5, P0, !PT ;  /* 0x0000004b3d0f7210 */ /* 0x000fe400007fe405 */
[----:B------:R-:W-:Y:S01]  /*26e0*/  LEA R6, P0, R70, UR4, 0x1 ;  /* 0x0000000446067c11 */ /* 0x000fe2000f8008ff */
[----:B------:R-:W-:-:S03]  /*26f0*/  IMAD.WIDE.U32 R14, R19, R74, R14 ;  /* 0x0000004a130e7225 */ /* 0x000fc600078e000e */
[----:B------:R-:W-:Y:S02]  /*2700*/  LEA.HI.X R7, R70, UR5, R7, 0x1, P0 ;  /* 0x0000000546077c11 */ /* 0x000fe400080f0c07 */
[----:B------:R-:W-:-:S04]  /*2710*/  ISETP.GT.AND P0, PT, R22, 0x1, PT ;  /* 0x000000011600780c */ /* 0x000fc80003f04270 */
[----:B------:R-:W-:Y:S01]  /*2720*/  ISETP.GT.AND P3, PT, R0, RZ, P0 ;  /* 0x000000ff0000720c */ /* 0x000fe20000764270 */
[----:B--2---:R-:W-:-:S04]  /*2730*/  IMAD.U32 R4, R3, 0x10000, RZ ;  /* 0x0001000003047824 */ /* 0x004fc800078e00ff */
[----:B------:R-:W-:Y:S01]  /*2740*/  FMUL R5, R4, R57 ;  /* 0x0000003904057220 */ /* 0x000fe20000400000 */
[----:B------:R-:W-:-:S03]  /*2750*/  LEA R4, P4, R14, R78, 0x1 ;  /* 0x0000004e0e047211 */ /* 0x000fc600078808ff */
[----:B------:R-:W-:-:S05]  /*2760*/  FFMA R5, R24, R56, R5 ;  /* 0x0000003818057223 */ /* 0x000fca0000000005 */
[----:B------:R-:W-:Y:S01]  /*2770*/  F2FP.BF16.F32.PACK_AB R10, RZ, R5 ;  /* 0x00000005ff0a723e */ /* 0x000fe200000010ff */
[----:B------:R-:W-:-:S03]  /*2780*/  IMAD.IADD R5, R71, 0x1, R15 ;  /* 0x0000000147057824 */ /* 0x000fc600078e020f */
[----:B------:R-:W-:Y:S01]  /*2790*/  PRMT R11, R10, 0x7610, R11 ;  /* 0x000076100a0b7816 */ /* 0x000fe2000000000b */
[----:B------:R-:W-:Y:S01]  /*27a0*/  IMAD.SHL.U32 R10, R76, 0x8, RZ ;  /* 0x000000084c0a7824 */ /* 0x000fe200078e00ff */
[----:B------:R-:W-:-:S03]  /*27b0*/  LEA.HI.X R5, R14, R79, R5, 0x1, P4 ;  /* 0x0000004f0e057211 */ /* 0x000fc600020f0c05 */
[----:B------:R0:W-:Y:S02]  /*27c0*/  @P1 STG.E.U16 desc[UR36][R6.64], R11 ;  /* 0x0000000b06001986 */ /* 0x0001e4000c101524 */
[----:B0-----:R-:W-:Y:S01]  /*27d0*/  SHF.L.U64.HI R11, R76, 0x3, R77 ;  /* 0x000000034c0b7819 */ /* 0x001fe2000001024d */
[----:B------:R-:W-:Y:S06]  /*27e0*/  @!P3 BRA `(.L_x_36) ;  /* 0x000000000004b947 */ /* 0x000fec0003800000 */
[----:B------:R0:W5:Y:S02]  /*27f0*/  LDG.E.LTC128B.U16 R3, desc[UR36][R4.64+0x2] ;  /* 0x0000022404037981 */ /* 0x000164000c1e1520 */
.L_x_36:
[----:B------:R-:W-:Y:S05]  /*2800*/  BSYNC B1 ;  /* 0x0000000000017941 */ /* 0x000fea0003800000 */
.L_x_35:
[----:B------:R-:W-:Y:S01]  /*2810*/  IMAD.WIDE.U32 R10, R20, R76, R10 ;  /* 0x0000004c140a7225 */ /* 0x000fe200078e000a */
[----:B------:R-:W-:Y:S02]  /*2820*/  ISETP.GT.AND P2, PT, R0, 0x8, P2 ;  /* 0x000000080000780c */ /* 0x000fe40001744270 */
[C---:B-----5:R-:W-:Y:S01]  /*2830*/  PRMT R18, R3.reuse, 0x7610, R18 ;  /* 0x0000761003127816 */ /* 0x060fe20000000012 */
[----:B------:R-:W-:Y:S01]  /*2840*/  IMAD.U32 R14, R3, 0x10000, RZ ;  /* 0x00010000030e7824 */ /* 0x000fe200078e00ff */
[----:B------:R-:W-:Y:S01]  /*2850*/  IADD3 R8, P1, R8, R10, RZ ;  /* 0x0000000a08087210 */ /* 0x000fe20007f3e0ff */
[----:B------:R-:W-:Y:S02]  /*2860*/  IMAD.IADD R75, R75, 0x1, R11 ;  /* 0x000000014b4b7824 */ /* 0x000fe400078e020b */
[----:B------:R-:W-:Y:S02]  /*2870*/  FMUL R14, R14, R57 ;  /* 0x000000390e0e7220 */ /* 0x000fe40000400000 */
[----:B------:R-:W-:-:S02]  /*2880*/  IMAD.X R9, R75, 0x1, R9, P1 ;  /* 0x000000014b097824 */ /* 0x000fc400008e0609 */
[----:B------:R-:W-:Y:S01]  /*2890*/  FFMA R25, R25, R56, R14 ;  /* 0x0000003819197223 */ /* 0x000fe2000000000e */
[----:B------:R-:W-:-:S04]  /*28a0*/  LEA R14, P1, R8, R78, 0x1 ;  /* 0x0000004e080e7211 */ /* 0x000fc800078208ff */
[----:B------:R-:W-:Y:S02]  /*28b0*/  F2FP.BF16.F32.PACK_AB R25, RZ, R25 ;  /* 0x00000019ff19723e */ /* 0x000fe400000010ff */
[----:B------:R-:W-:-:S03]  /*28c0*/  LEA.HI.X R15, R8, R79, R9, 0x1, P1 ;  /* 0x0000004f080f7211 */ /* 0x000fc600008f0c09 */
[----:B------:R1:W-:Y:S04]  /*28d0*/  @P3 STG.E.U16 desc[UR36][R6.64+0x2], R25 ;  /* 0x0000021906003986 */ /* 0x0003e8000c101524 */
[----:B------:R-:W2:Y:S01]  /*28e0*/  @P2 LDG.E.LTC128B.U16 R18, desc[UR36][R14.64] ;  /* 0x000000240e122981 */ /* 0x000ea2000c1e1520 */
[----:B------:R-:W-:Y:S01]  /*28f0*/  IADD3 R12, P1, P3, R60, R10, R12 ;  /* 0x0000000a3c0c7210 */ /* 0x000fe20007b3e00c */
[----:B------:R-:W-:Y:S01]  /*2900*/  BSSY B1, `(.L_x_37) ;  /* 0x0000011000017945 */ /* 0x000fe20003800000 */
[C---:B------:R-:W-:Y:S02]  /*2910*/  SHF.L.U64.HI R11, R62.reuse, 0x1, R63 ;  /* 0x000000013e0b7819 */ /* 0x040fe4000001023f */
[----:B------:R-:W-:Y:S02]  /*2920*/  IADD3.X R13, R61, R75, R13, P1, P3 ;  /* 0x0000004b3d0d7210 */ /* 0x000fe40000fe640d */
[----:B------:R-:W-:-:S02]  /*2930*/  LEA R10, P1, R62, R6, 0x1 ;  /* 0x000000063e0a7211 */ /* 0x000fc400078208ff */
[----:B------:R-:W-:Y:S01]  /*2940*/  ISETP.GT.AND P0, PT, R0, 0x8, P0 ;  /* 0x000000080000780c */ /* 0x000fe20000704270 */
[----:B------:R-:W-:-:S04]  /*2950*/  IMAD.WIDE.U32 R12, R19, R74, R12 ;  /* 0x0000004a130c7225 */ /* 0x000fc800078e000c */
[----:B------:R-:W-:Y:S02]  /*2960*/  IMAD.X R11, R11, 0x1, R7, P1 ;  /* 0x000000010b0b7824 */ /* 0x000fe400008e0607 */
[----:B------:R-:W-:Y:S02]  /*2970*/  IMAD.IADD R9, R71, 0x1, R13 ;  /* 0x0000000147097824 */ /* 0x000fe400078e020d */
[----:B--2---:R-:W-:-:S04]  /*2980*/  IMAD.U32 R8, R18, 0x10000, RZ ;  /* 0x0001000012087824 */ /* 0x004fc800078e00ff */
[----:B------:R-:W-:Y:S01]  /*2990*/  FMUL R3, R8, R57 ;  /* 0x0000003908037220 */ /* 0x000fe20000400000 */
[----:B------:R-:W-:-:S03]  /*29a0*/  LEA R8, P3, R12, R78, 0x1 ;  /* 0x0000004e0c087211 */ /* 0x000fc600078608ff */
[----:B------:R-:W-:Y:S01]  /*29b0*/  FFMA R3, R26, R56, R3 ;  /* 0x000000381a037223 */ /* 0x000fe20000000003 */
[----:B------:R-:W-:-:S04]  /*29c0*/  LEA.HI.X R9, R12, R79, R9, 0x1, P3 ;  /* 0x0000004f0c097211 */ /* 0x000fc800018f0c09 */
[----:B------:R-:W-:-:S05]  /*29d0*/  F2FP.BF16.F32.PACK_AB R3, RZ, R3 ;  /* 0x00000003ff03723e */ /* 0x000fca00000010ff */
[----:B------:R1:W-:Y:S01]  /*29e0*/  @P2 STG.E.U16 desc[UR36][R10.64], R3 ;  /* 0x000000030a002986 */ /* 0x0003e2000c101524 */
[----:B------:R-:W-:Y:S05]  /*29f0*/  @!P0 BRA `(.L_x_38) ;  /* 0x0000000000048947 */ /* 0x000fea0003800000 */
[----:B------:R2:W5:Y:S02]  /*2a00*/  LDG.E.LTC128B.U16 R18, desc[UR36][R8.64+0x2] ;  /* 0x0000022408127981 */ /* 0x000564000c1e1520 */
.L_x_38:
[----:B------:R-:W-:Y:S05]  /*2a10*/  BSYNC B1 ;  /* 0x0000000000017941 */ /* 0x000fea0003800000 */
.L_x_37:
[----:B-----5:R-:W-:Y:S01]  /*2a20*/  IMAD.U32 R12, R18, 0x10000, RZ ;  /* 0x00010000120c7824 */ /* 0x020fe200078e00ff */
[----:B------:R-:W-:Y:S01]  /*2a30*/  ISETP.GT.AND P1, PT, R22, 0x8, PT ;  /* 0x000000081600780c */ /* 0x000fe20003f24270 */
[----:B------:R-:W-:Y:S02]  /*2a40*/  BSSY B1, `(.L_x_39) ;  /* 0x0000008000017945 */ /* 0x000fe40003800000 */
[----:B------:R-:W-:Y:S01]  /*2a50*/  FMUL R12, R12, R57 ;  /* 0x000000390c0c7220 */ /* 0x000fe20000400000 */
[----:B------:R-:W-:-:S03]  /*2a60*/  ISETP.GT.AND P2, PT, R0, RZ, P1 ;  /* 0x000000ff0000720c */ /* 0x000fc60000f44270 */
[----:B------:R-:W-:-:S05]  /*2a70*/  FFMA R12, R27, R56, R12 ;  /* 0x000000381b0c7223 */ /* 0x000fca000000000c */
[----:B------:R-:W-:-:S05]  /*2a80*/  F2FP.BF16.F32.PACK_AB R12, RZ, R12 ;  /* 0x0000000cff0c723e */ /* 0x000fca00000010ff */
[----:B------:R3:W-:Y:S01]  /*2a90*/  @P0 STG.E.U16 desc[UR36][R10.64+0x2], R12 ;  /* 0x0000020c0a000986 */ /* 0x0007e2000c101524 */
[----:B------:R-:W-:Y:S05]  /*2aa0*/  @!P2 BRA `(.L_x_40) ;  /* 0x000000000004a947 */ /* 0x000fea0003800000 */
[----:B------:R4:W5:Y:S02]  /*2ab0*/  LDG.E.LTC128B.U16 R18, desc[UR36][R4.64+0x10] ;  /* 0x0000102404127981 */ /* 0x000964000c1e1520 */
.L_x_40:
[----:B------:R-:W-:Y:S05]  /*2ac0*/  BSYNC B1 ;  /* 0x0000000000017941 */ /* 0x000fea0003800000 */
.L_x_39:
[----:B---3-5:R-:W-:Y:S01]  /*2ad0*/  IMAD.U32 R12, R18, 0x10000, RZ ;  /* 0x00010000120c7824 */ /* 0x028fe200078e00ff */
[----:B------:R-:W-:Y:S01]  /*2ae0*/  ISETP.GT.AND P0, PT, R22, 0x9, PT ;  /* 0x000000091600780c */ /* 0x000fe20003f04270 */
[----:B------:R-:W-:Y:S02]  /*2af0*/  BSSY B1, `(.L_x_41) ;  /* 0x0000008000017945 */ /* 0x000fe40003800000 */
[----:B-1----:R-:W-:Y:S01]  /*2b00*/  FMUL R3, R12, R57 ;  /* 0x000000390c037220 */ /* 0x002fe20000400000 */
[----:B------:R-:W-:-:S03]  /*2b10*/  ISETP.GT.AND P3, PT, R0, RZ, P0 ;  /* 0x000000ff0000720c */ /* 0x000fc60000764270 */
[----:B------:R-:W-:-:S05]  /*2b20*/  FFMA R3, R28, R56, R3 ;  /* 0x000000381c037223 */ /* 0x000fca0000000003 */
[----:B------:R-:W-:-:S05]  /*2b30*/  F2FP.BF16.F32.PACK_AB R3, RZ, R3 ;  /* 0x00000003ff03723e */ /* 0x000fca00000010ff */
[----:B------:R1:W-:Y:S01]  /*2b40*/  @P2 STG.E.U16 desc[UR36][R6.64+0x10], R3 ;  /* 0x0000100306002986 */ /* 0x0003e2000c101524 */
[----:B------:R-:W-:Y:S05]  /*2b50*/  @!P3 BRA `(.L_x_42) ;  /* 0x000000000004b947 */ /* 0x000fea0003800000 */
[----:B------:R3:W5:Y:S02]  /*2b60*/  LDG.E.LTC128B.U16 R18, desc[UR36][R4.64+0x12] ;  /* 0x0000122404127981 */ /* 0x000764000c1e1520 */
.L_x_42:
[----:B------:R-:W-:Y:S05]  /*2b70*/  BSYNC B1 ;  /* 0x0000000000017941 */ /* 0x000fea0003800000 */
.L_x_41:
[----:B-----5:R-:W-:Y:S01]  /*2b80*/  IMAD.U32 R12, R18, 0x10000, RZ ;  /* 0x00010000120c7824 */ /* 0x020fe200078e00ff */
[----:B------:R-:W-:Y:S01]  /*2b90*/  ISETP.GT.AND P1, PT, R0, 0x8, P1 ;  /* 0x000000080000780c */ /* 0x000fe20000f24270 */
[----:B------:R-:W-:Y:S02]  /*2ba0*/  BSSY B1, `(.L_x_43) ;  /* 0x0000007000017945 */ /* 0x000fe40003800000 */
[----:B------:R-:W-:-:S04]  /*2bb0*/  FMUL R12, R12, R57 ;  /* 0x000000390c0c7220 */ /* 0x000fc80000400000 */
[----:B------:R-:W-:-:S05]  /*2bc0*/  FFMA R12, R29, R56, R12 ;  /* 0x000000381d0c7223 */ /* 0x000fca000000000c */
[----:B------:R-:W-:-:S05]  /*2bd0*/  F2FP.BF16.F32.PACK_AB R12, RZ, R12 ;  /* 0x0000000cff0c723e */ /* 0x000fca00000010ff */
[----:B------:R0:W-:Y:S01]  /*2be0*/  @P3 STG.E.U16 desc[UR36][R6.64+0x12], R12 ;  /* 0x0000120c06003986 */ /* 0x0001e2000c101524 */
[----:B------:R-:W-:Y:S05]  /*2bf0*/  @!P1 BRA `(.L_x_44) ;  /* 0x0000000000049947 */ /* 0x000fea0003800000 */
[----:B------:R0:W5:Y:S02]  /*2c00*/  LDG.E.LTC128B.U16 R18, desc[UR36][R8.64+0x10] ;  /* 0x0000102408127981 */ /* 0x000164000c1e1520 */
.L_x_44:
[----:B------:R-:W-:Y:S05]  /*2c10*/  BSYNC B1 ;  /* 0x0000000000017941 */ /* 0x000fea0003800000 */
.L_x_43:
[----:B0----5:R-:W-:Y:S01]  /*2c20*/  IMAD.U32 R12, R18, 0x10000, RZ ;  /* 0x00010000120c7824 */ /* 0x021fe200078e00ff */
[----:B------:R-:W-:Y:S01]  /*2c30*/  ISETP.GT.AND P0, PT, R0, 0x8, P0 ;  /* 0x000000080000780c */ /* 0x000fe20000704270 */
[----:B------:R-:W-:Y:S02]  /*2c40*/  BSSY B1, `(.L_x_45) ;  /* 0x0000007000017945 */ /* 0x000fe40003800000 */
[----:B-1----:R-:W-:-:S04]  /*2c50*/  FMUL R3, R12, R57 ;  /* 0x000000390c037220 */ /* 0x002fc80000400000 */
[----:B------:R-:W-:-:S05]  /*2c60*/  FFMA R3, R30, R56, R3 ;  /* 0x000000381e037223 */ /* 0x000fca0000000003 */
[----:B------:R-:W-:-:S05]  /*2c70*/  F2FP.BF16.F32.PACK_AB R3, RZ, R3 ;  /* 0x00000003ff03723e */ /* 0x000fca00000010ff */
[----:B------:R0:W-:Y:S01]  /*2c80*/  @P1 STG.E.U16 desc[UR36][R10.64+0x10], R3 ;  /* 0x000010030a001986 */ /* 0x0001e2000c101524 */
[----:B------:R-:W-:Y:S05]  /*2c90*/  @!P0 BRA `(.L_x_46) ;  /* 0x0000000000048947 */ /* 0x000fea0003800000 */
[----:B------:R1:W5:Y:S02]  /*2ca0*/  LDG.E.LTC128B.U16 R18, desc[UR36][R8.64+0x12] ;  /* 0x0000122408127981 */ /* 0x000364000c1e1520 */
.L_x_46:
[----:B------:R-:W-:Y:S05]  /*2cb0*/  BSYNC B1 ;  /* 0x0000000000017941 */ /* 0x000fea0003800000 */
.L_x_45:
        /* <DEDUP_REMOVED lines=10> */
.L_x_48:
[----:B------:R-:W-:Y:S05]  /*2d60*/  BSYNC B1 ;  /* 0x0000000000017941 */ /* 0x000fea0003800000 */
.L_x_47:
[----:B0----5:R-:W-:Y:S01]  /*2d70*/  IMAD.U32 R12, R18, 0x10000, RZ ;  /* 0x00010000120c7824 */ /* 0x021fe200078e00ff */
        /* <DEDUP_REMOVED lines=9> */
.L_x_50:
[----:B------:R-:W-:Y:S05]  /*2e10*/  BSYNC B1 ;  /* 0x0000000000017941 */ /* 0x000fea0003800000 */
.L_x_49:
        /* <DEDUP_REMOVED lines=9> */
.L_x_52:
[----:B------:R-:W-:Y:S05]  /*2eb0*/  BSYNC B1 ;  /* 0x0000000000017941 */ /* 0x000fea0003800000 */
.L_x_51:
[----:B0----5:R-:W-:Y:S01]  /*2ec0*/  IMAD.U32 R12, R18, 0x10000, RZ ;  /* 0x00010000120c7824 */ /* 0x021fe200078e00ff */
        /* <DEDUP_REMOVED lines=8> */
.L_x_54:
[----:B------:R-:W-:Y:S05]  /*2f50*/  BSYNC B1 ;  /* 0x0000000000017941 */ /* 0x000fea0003800000 */
.L_x_53:
        /* <DEDUP_REMOVED lines=10> */
.L_x_56:
[----:B------:R-:W-:Y:S05]  /*3000*/  BSYNC B1 ;  /* 0x0000000000017941 */ /* 0x000fea0003800000 */
.L_x_55:
        /* <DEDUP_REMOVED lines=10> */
.L_x_58:
[----:B------:R-:W-:Y:S05]  /*30b0*/  BSYNC B1 ;  /* 0x0000000000017941 */ /* 0x000fea0003800000 */
.L_x_57:
        /* <DEDUP_REMOVED lines=9> */
.L_x_60:
[----:B------:R-:W-:Y:S05]  /*3150*/  BSYNC B1 ;  /* 0x0000000000017941 */ /* 0x000fea0003800000 */
.L_x_59:
        /* <DEDUP_REMOVED lines=9> */
.L_x_62:
[----:B------:R-:W-:Y:S05]  /*31f0*/  BSYNC B1 ;  /* 0x0000000000017941 */ /* 0x000fea0003800000 */
.L_x_61:
        /* <DEDUP_REMOVED lines=10> */
.L_x_64:
[----:B------:R-:W-:Y:S05]  /*32a0*/  BSYNC B1 ;  /* 0x0000000000017941 */ /* 0x000fea0003800000 */
.L_x_63:
        /* <DEDUP_REMOVED lines=10> */
.L_x_66:
[----:B------:R-:W-:Y:S05]  /*3350*/  BSYNC B1 ;  /* 0x0000000000017941 */ /* 0x000fea0003800000 */
.L_x_65:
        /* <DEDUP_REMOVED lines=9> */
.L_x_68:
[----:B------:R-:W-:Y:S05]  /*33f0*/  BSYNC B1 ;  /* 0x0000000000017941 */ /* 0x000fea0003800000 */
.L_x_67:
        /* <DEDUP_REMOVED lines=9> */
.L_x_70:
[----:B------:R-:W-:Y:S05]  /*3490*/  BSYNC B1 ;  /* 0x0000000000017941 */ /* 0x000fea0003800000 */
.L_x_69:
        /* <DEDUP_REMOVED lines=10> */
.L_x_72:
[----:B------:R-:W-:Y:S05]  /*3540*/  BSYNC B1 ;  /* 0x0000000000017941 */ /* 0x000fea0003800000 */
.L_x_71:
        /* <DEDUP_REMOVED lines=10> */
.L_x_74:
[----:B------:R-:W-:Y:S05]  /*35f0*/  BSYNC B1 ;  /* 0x0000000000017941 */ /* 0x000fea0003800000 */
.L_x_73:
        /* <DEDUP_REMOVED lines=9> */
.L_x_76:
[----:B------:R-:W-:Y:S05]  /*3690*/  BSYNC B1 ;  /* 0x0000000000017941 */ /* 0x000fea0003800000 */
.L_x_75:
        /* <DEDUP_REMOVED lines=9> */
.L_x_78:
[----:B------:R-:W-:Y:S05]  /*3730*/  BSYNC B1 ;  /* 0x0000000000017941 */ /* 0x000fea0003800000 */
.L_x_77:
        /* <DEDUP_REMOVED lines=10> */
.L_x_80:
[----:B------:R-:W-:Y:S05]  /*37e0*/  BSYNC B1 ;  /* 0x0000000000017941 */ /* 0x000fea0003800000 */
.L_x_79:
        /* <DEDUP_REMOVED lines=10> */
.L_x_82:
[----:B------:R-:W-:Y:S05]  /*3890*/  BSYNC B1 ;  /* 0x0000000000017941 */ /* 0x000fea0003800000 */
.L_x_81:
        /* <DEDUP_REMOVED lines=9> */
.L_x_84:
[----:B------:R-:W-:Y:S05]  /*3930*/  BSYNC B1 ;  /* 0x0000000000017941 */ /* 0x000fea0003800000 */
.L_x_83:
        /* <DEDUP_REMOVED lines=9> */
.L_x_86:
[----:B------:R-:W-:Y:S05]  /*39d0*/  BSYNC B1 ;  /* 0x0000000000017941 */ /* 0x000fea0003800000 */
.L_x_85:
        /* <DEDUP_REMOVED lines=10> */
.L_x_88:
[----:B------:R-:W-:Y:S05]  /*3a80*/  BSYNC B1 ;  /* 0x0000000000017941 */ /* 0x000fea0003800000 */
.L_x_87:
        /* <DEDUP_REMOVED lines=10> */
.L_x_90:
[----:B------:R-:W-:Y:S05]  /*3b30*/  BSYNC B1 ;  /* 0x0000000000017941 */ /* 0x000fea0003800000 */
.L_x_89:
[----:B0--345:R-:W-:Y:S01]  /*3b40*/  IMAD.U32 R4, R18, 0x10000, RZ ;  /* 0x0001000012047824 */ /* 0x039fe200078e00ff */
        /* <DEDUP_REMOVED lines=8> */
.L_x_92:
[----:B------:R-:W-:Y:S05]  /*3bd0*/  BSYNC B1 ;  /* 0x0000000000017941 */ /* 0x000fea0003800000 */
.L_x_91:
[----:B0----5:R-:W-:Y:S01]  /*3be0*/  IMAD.U32 R4, R18, 0x10000, RZ ;  /* 0x0001000012047824 */ /* 0x021fe200078e00ff */
[----:B------:R-:W-:Y:S01]  /*3bf0*/  ISETP.GT.AND P0, PT, R0, 0x8, P0 ;  /* 0x000000080000780c */ /* 0x000fe20000704270 */
[----:B------:R-:W-:Y:S01]  /*3c00*/  @P1 IMAD.MOV.U32 R5, RZ, RZ, R11 ;  /* 0x000000ffff051224 */ /* 0x000fe200078e000b */
[----:B------:R-:W-:Y:S01]  /*3c10*/  BSSY B1, `(.L_x_93) ;  /* 0x0000008000017945 */ /* 0x000fe20003800000 */
[----:B------:R-:W-:Y:S01]  /*3c20*/  FMUL R3, R4, R57 ;  /* 0x0000003904037220 */ /* 0x000fe20000400000 */
[----:B------:R-:W-:-:S03]  /*3c30*/  @P1 IMAD.MOV.U32 R4, RZ, RZ, R10 ;  /* 0x000000ffff041224 */ /* 0x000fc600078e000a */
[----:B------:R-:W-:-:S05]  /*3c40*/  FFMA R3, R54, R56, R3 ;  /* 0x0000003836037223 */ /* 0x000fca0000000003 */
[----:B------:R-:W-:-:S05]  /*3c50*/  F2FP.BF16.F32.PACK_AB R3, RZ, R3 ;  /* 0x00000003ff03723e */ /* 0x000fca00000010ff */
[----:B------:R0:W-:Y:S01]  /*3c60*/  @P1 STG.E.U16 desc[UR36][R4.64+0x70], R3 ;  /* 0x0000700304001986 */ /* 0x0001e2000c101524 */
[----:B------:R-:W-:Y:S05]  /*3c70*/  @!P0 BRA `(.L_x_94) ;  /* 0x0000000000048947 */ /* 0x000fea0003800000 */
[----:B------:R4:W5:Y:S02]  /*3c80*/  LDG.E.LTC128B.U16 R18, desc[UR36][R8.64+0x72] ;  /* 0x0000722408127981 */ /* 0x000964000c1e1520 */
.L_x_94:
[----:B------:R-:W-:Y:S05]  /*3c90*/  BSYNC B1 ;  /* 0x0000000000017941 */ /* 0x000fea0003800000 */
.L_x_93:
[----:B------:R-:W-:Y:S05]  /*3ca0*/  @!P0 BRA `(.L_x_95) ;  /* 0x0000000800708947 */ /* 0x000fea0003800000 */
[----:B-----5:R-:W-:-:S04]  /*3cb0*/  IMAD.U32 R18, R18, 0x10000, RZ ;  /* 0x0001000012127824 */ /* 0x020fc800078e00ff */
[----:B------:R-:W-:-:S04]  /*3cc0*/  FMUL R18, R18, R57 ;  /* 0x0000003912127220 */ /* 0x000fc80000400000 */
[----:B------:R-:W-:-:S05]  /*3cd0*/  FFMA R18, R55, R56, R18 ;  /* 0x0000003837127223 */ /* 0x000fca0000000012 */
[----:B------:R-:W-:-:S05]  /*3ce0*/  F2FP.BF16.F32.PACK_AB R18, RZ, R18 ;  /* 0x00000012ff12723e */ /* 0x000fca00000010ff */
[----:B------:R0:W-:Y:S01]  /*3cf0*/  STG.E.U16 desc[UR36][R10.64+0x72], R18 ;  /* 0x000072120a007986 */ /* 0x0001e2000c101524 */
[----:B------:R-:W-:Y:S05]  /*3d00*/  BRA `(.L_x_95) ;  /* 0x0000000800587947 */ /* 0x000fea0003800000 */
.L_x_34:
[----:B------:R-:W-:Y:S01]  /*3d10*/  ISETP.GT.AND P3, PT, R22, 0x1, PT ;  /* 0x000000011600780c */ /* 0x000fe20003f64270 */
[----:B------:R-:W-:Y:S01]  /*3d20*/  ULDC.64 UR4, c[0x0][0x5c0] ;  /* 0x0001700000047ab9 */ /* 0x000fe20000000a00 */
[-C--:B------:R-:W-:Y:S01]  /*3d30*/  FMUL R24, R24, R56.reuse ;  /* 0x0000003818187220 */ /* 0x080fe20000400000 */
[----:B------:R-:W-:Y:S01]  /*3d40*/  LEA R4, P4, R70, UR4, 0x1 ;  /* 0x0000000446047c11 */ /* 0x000fe2000f8808ff */
[-C--:B------:R-:W-:Y:S01]  /*3d50*/  FMUL R25, R25, R56.reuse ;  /* 0x0000003819197220 */ /* 0x080fe20000400000 */
[----:B------:R-:W-:Y:S01]  /*3d60*/  ISETP.GT.AND P0, PT, R0, RZ, P3 ;  /* 0x000000ff0000720c */ /* 0x000fe20001f04270 */
[----:B------:R-:W-:Y:S01]  /*3d70*/  FMUL R26, R26, R56 ;  /* 0x000000381a1a7220 */ /* 0x000fe20000400000 */
[----:B------:R-:W-:Y:S01]  /*3d80*/  F2FP.BF16.F32.PACK_AB R24, RZ, R24 ;  /* 0x00000018ff18723e */ /* 0x000fe200000010ff */
[-C--:B------:R-:W-:Y:S01]  /*3d90*/  FMUL R27, R27, R56.reuse ;  /* 0x000000381b1b7220 */ /* 0x080fe20000400000 */
[----:B------:R-:W-:Y:S01]  /*3da0*/  LEA.HI.X R5, R70, UR5, R7, 0x1, P4 ;  /* 0x0000000546057c11 */ /* 0x000fe2000a0f0c07 */
[-C--:B------:R-:W-:Y:S01]  /*3db0*/  FMUL R28, R28, R56.reuse ;  /* 0x000000381c1c7220 */ /* 0x080fe20000400000 */
[----:B------:R-:W-:Y:S01]  /*3dc0*/  F2FP.BF16.F32.PACK_AB R25, RZ, R25 ;  /* 0x00000019ff19723e */ /* 0x000fe200000010ff */
[-C--:B------:R-:W-:Y:S01]  /*3dd0*/  FMUL R29, R29, R56.reuse ;  /* 0x000000381d1d7220 */ /* 0x080fe20000400000 */
[----:B------:R-:W-:Y:S01]  /*3de0*/  ISETP.GT.AND P2, PT, R0, 0x8, P2 ;  /* 0x000000080000780c */ /* 0x000fe20001744270 */
[----:B------:R-:W-:Y:S01]  /*3df0*/  @P1 STG.E.U16 desc[UR36][R4.64], R24 ;  /* 0x0000001804001986 */ /* 0x000fe2000c101524 */
[----:B------:R-:W-:Y:S01]  /*3e00*/  ISETP.GT.AND P1, PT, R22, 0x8, PT ;  /* 0x000000081600780c */ /* 0x000fe20003f24270 */
[----:B------:R-:W-:Y:S01]  /*3e10*/  FMUL R30, R30, R56 ;  /* 0x000000381e1e7220 */ /* 0x000fe20000400000 */
[C---:B------:R-:W-:Y:S01]  /*3e20*/  SHF.L.U64.HI R3, R62.reuse, 0x1, R63 ;  /* 0x000000013e037819 */ /* 0x040fe2000001023f */
[----:B------:R-:W-:Y:S01]  /*3e30*/  @P0 STG.E.U16 desc[UR36][R4.64+0x2], R25 ;  /* 0x0000021904000986 */ /* 0x000fe2000c101524 */
[----:B------:R-:W-:Y:S01]  /*3e40*/  LEA R6, P5, R62, R4, 0x1 ;  /* 0x000000043e067211 */ /* 0x000fe200078a08ff */
[-C--:B------:R-:W-:Y:S01]  /*3e50*/  FMUL R31, R31, R56.reuse ;  /* 0x000000381f1f7220 */ /* 0x080fe20000400000 */
[----:B------:R-:W-:Y:S01]  /*3e60*/  ISETP.GT.AND P3, PT, R0, 0x8, P3 ;  /* 0x000000080000780c */ /* 0x000fe20001f64270 */
[-C--:B------:R-:W-:Y:S01]  /*3e70*/  FMUL R32, R32, R56.reuse ;  /* 0x0000003820207220 */ /* 0x080fe20000400000 */
[----:B------:R-:W-:Y:S01]  /*3e80*/  ISETP.GT.AND P0, PT, R22, 0x9, PT ;  /* 0x000000091600780c */ /* 0x000fe20003f04270 */
[----:B------:R-:W-:Y:S01]  /*3e90*/  IMAD.X R7, R3, 0x1, R5, P5 ;  /* 0x0000000103077824 */ /* 0x000fe200028e0605 */
[----:B------:R-:W-:Y:S01]  /*3ea0*/  ISETP.GT.AND P4, PT, R0, RZ, P1 ;  /* 0x000000ff0000720c */ /* 0x000fe20000f84270 */
[----:B------:R-:W-:Y:S01]  /*3eb0*/  FMUL R33, R33, R56 ;  /* 0x0000003821217220 */ /* 0x000fe20000400000 */
[----:B------:R-:W-:Y:S01]  /*3ec0*/  F2FP.BF16.F32.PACK_AB R26, RZ, R26 ;  /* 0x0000001aff1a723e */ /* 0x000fe200000010ff */
[-C--:B------:R-:W-:Y:S01]  /*3ed0*/  FMUL R34, R34, R56.reuse ;  /* 0x0000003822227220 */ /* 0x080fe20000400000 */
[----:B------:R-:W-:Y:S01]  /*3ee0*/  ISETP.GT.AND P5, PT, R0, RZ, P0 ;  /* 0x000000ff0000720c */ /* 0x000fe200007a4270 */
[----:B------:R-:W-:Y:S01]  /*3ef0*/  FMUL R35, R35, R56 ;  /* 0x0000003823237220 */ /* 0x000fe20000400000 */
[----:B------:R-:W-:Y:S01]  /*3f00*/  F2FP.BF16.F32.PACK_AB R27, RZ, R27 ;  /* 0x0000001bff1b723e */ /* 0x000fe200000010ff */
[----:B------:R-:W-:Y:S01]  /*3f10*/  @P2 STG.E.U16 desc[UR36][R6.64], R26 ;  /* 0x0000001a06002986 */ /* 0x000fe2000c101524 */
[----:B------:R-:W-:Y:S01]  /*3f20*/  F2FP.BF16.F32.PACK_AB R28, RZ, R28 ;  /* 0x0000001cff1c723e */ /* 0x000fe200000010ff */
[-C--:B------:R-:W-:Y:S01]  /*3f30*/  FMUL R36, R36, R56.reuse ;  /* 0x0000003824247220 */ /* 0x080fe20000400000 */
[----:B------:R-:W-:Y:S01]  /*3f40*/  ISETP.GT.AND P2, PT, R0, 0x8, P1 ;  /* 0x000000080000780c */ /* 0x000fe20000f44270 */
[----:B------:R-:W-:Y:S01]  /*3f50*/  @P3 STG.E.U16 desc[UR36][R6.64+0x2], R27 ;  /* 0x0000021b06003986 */ /* 0x000fe2000c101524 */
[----:B------:R-:W-:Y:S01]  /*3f60*/  ISETP.GT.AND P1, PT, R22, 0x10, PT ;  /* 0x000000101600780c */ /* 0x000fe20003f24270 */
[-C--:B------:R-:W-:Y:S01]  /*3f70*/  FMUL R37, R37, R56.reuse ;  /* 0x0000003825257220 */ /* 0x080fe20000400000 */
[----:B------:R-:W-:Y:S01]  /*3f80*/  F2FP.BF16.F32.PACK_AB R29, RZ, R29 ;  /* 0x0000001dff1d723e */ /* 0x000fe200000010ff */
[----:B------:R-:W-:Y:S01]  /*3f90*/  @P4 STG.E.U16 desc[UR36][R4.64+0x10], R28 ;  /* 0x0000101c04004986 */ /* 0x000fe2000c101524 */
[----:B------:R-:W-:Y:S01]  /*3fa0*/  ISETP.GT.AND P3, PT, R0, 0x8, P0 ;  /* 0x000000080000780c */ /* 0x000fe20000764270 */
[-C--:B------:R-:W-:Y:S01]  /*3fb0*/  FMUL R38, R38, R56.reuse ;  /* 0x0000003826267220 */ /* 0x080fe20000400000 */
[----:B------:R-:W-:Y:S01]  /*3fc0*/  ISETP.GT.AND P0, PT, R22, 0x11, PT ;  /* 0x000000111600780c */ /* 0x000fe20003f04270 */
[----:B------:R-:W-:Y:S01]  /*3fd0*/  @P5 STG.E.U16 desc[UR36][R4.64+0x12], R29 ;  /* 0x0000121d04005986 */ /* 0x000fe2000c101524 */
        /* <DEDUP_REMOVED lines=40> */
[C---:B------:R-:W-:Y:S01]  /*4260*/  ISETP.GT.AND P4, PT, R0.reuse, RZ, P1 ;  /* 0x000000ff0000720c */ /* 0x040fe20000f84270 */
[-C--:B------:R-:W-:Y:S01]  /*4270*/  FMUL R51, R51, R56.reuse ;  /* 0x0000003833337220 */ /* 0x080fe20000400000 */
[----:B------:R-:W-:Y:S01]  /*4280*/  ISETP.GT.AND P5, PT, R0, RZ, P0 ;  /* 0x000000ff0000720c */ /* 0x000fe200007a4270 */
[----:B------:R-:W-:Y:S01]  /*4290*/  FMUL R52, R52, R56 ;  /* 0x0000003834347220 */ /* 0x000fe20000400000 */
[----:B------:R-:W-:Y:S01]  /*42a0*/  F2FP.BF16.F32.PACK_AB R38, RZ, R38 ;  /* 0x00000026ff26723e */ /* 0x000fe200000010ff */
[-C--:B------:R-:W-:Y:S01]  /*42b0*/  FMUL R53, R53, R56.reuse ;  /* 0x0000003835357220 */ /* 0x080fe20000400000 */
[----:B------:R-:W-:Y:S01]  /*42c0*/  F2FP.BF16.F32.PACK_AB R39, RZ, R39 ;  /* 0x00000027ff27723e */ /* 0x000fe200000010ff */
[----:B------:R-:W-:Y:S01]  /*42d0*/  FMUL R54, R54, R56 ;  /* 0x0000003836367220 */ /* 0x000fe20000400000 */
[----:B------:R-:W-:Y:S01]  /*42e0*/  F2FP.BF16.F32.PACK_AB R40, RZ, R40 ;  /* 0x00000028ff28723e */ /* 0x000fe200000010ff */
[----:B------:R-:W-:Y:S01]  /*42f0*/  @P2 STG.E.U16 desc[UR36][R6.64+0x30], R38 ;  /* 0x0000302606002986 */ /* 0x000fe2000c101524 */
[----:B------:R-:W-:Y:S01]  /*4300*/  F2FP.BF16.F32.PACK_AB R41, RZ, R41 ;  /* 0x00000029ff29723e */ /* 0x000fe200000010ff */
[----:B------:R-:W-:Y:S01]  /*4310*/  FMUL R55, R55, R56 ;  /* 0x0000003837377220 */ /* 0x000fe20000400000 */
[C---:B------:R-:W-:Y:S01]  /*4320*/  ISETP.GT.AND P1, PT, R0.reuse, 0x8, P1 ;  /* 0x000000080000780c */ /* 0x040fe20000f24270 */
[----:B------:R-:W-:Y:S01]  /*4330*/  @P3 STG.E.U16 desc[UR36][R6.64+0x32], R39 ;  /* 0x0000322706003986 */ /* 0x000fe2000c101524 */
[----:B------:R-:W-:-:S02]  /*4340*/  ISETP.GT.AND P2, PT, R0, 0x8, P0 ;  /* 0x000000080000780c */ /* 0x000fc40000744270 */
[----:B------:R-:W-:Y:S01]  /*4350*/  F2FP.BF16.F32.PACK_AB R42, RZ, R42 ;  /* 0x0000002aff2a723e */ /* 0x000fe200000010ff */
[----:B------:R-:W-:Y:S01]  /*4360*/  @P4 STG.E.U16 desc[UR36][R4.64+0x40], R40 ;  /* 0x0000402804004986 */ /* 0x000fe2000c101524 */
[C---:B------:R-:W-:Y:S02]  /*4370*/  ISETP.GT.AND P4, PT, R22.reuse, 0x28, PT ;  /* 0x000000281600780c */ /* 0x040fe40003f84270 */
[----:B------:R-:W-:Y:S01]  /*4380*/  ISETP.GT.AND P0, PT, R22, 0x29, PT ;  /* 0x000000291600780c */ /* 0x000fe20003f04270 */
[----:B------:R-:W-:Y:S01]  /*4390*/  @P5 STG.E.U16 desc[UR36][R4.64+0x42], R41 ;  /* 0x0000422904005986 */ /* 0x000fe2000c101524 */
[----:B------:R-:W-:Y:S02]  /*43a0*/  ISETP.GT.AND P5, PT, R0, RZ, P4 ;  /* 0x000000ff0000720c */ /* 0x000fe400027a4270 */
[----:B------:R-:W-:Y:S01]  /*43b0*/  F2FP.BF16.F32.PACK_AB R43, RZ, R43 ;  /* 0x0000002bff2b723e */ /* 0x000fe200000010ff */
[----:B------:R-:W-:Y:S01]  /*43c0*/  @P1 STG.E.U16 desc[UR36][R6.64+0x40], R42 ;  /* 0x0000402a06001986 */ /* 0x000fe2000c101524 */
[----:B------:R-:W-:-:S02]  /*43d0*/  F2FP.BF16.F32.PACK_AB R44, RZ, R44 ;  /* 0x0000002cff2c723e */ /* 0x000fc400000010ff */
[C---:B------:R-:W-:Y:S01]  /*43e0*/  ISETP.GT.AND P3, PT, R0.reuse, RZ, P0 ;  /* 0x000000ff0000720c */ /* 0x040fe20000764270 */
[----:B------:R-:W-:Y:S01]  /*43f0*/  @P2 STG.E.U16 desc[UR36][R6.64+0x42], R43 ;  /* 0x0000422b06002986 */ /* 0x000fe2000c101524 */
[C---:B------:R-:W-:Y:S02]  /*4400*/  ISETP.GT.AND P4, PT, R0.reuse, 0x8, P4 ;  /* 0x000000080000780c */ /* 0x040fe40002784270 */
[----:B------:R-:W-:Y:S02]  /*4410*/  F2FP.BF16.F32.PACK_AB R45, RZ, R45 ;  /* 0x0000002dff2d723e */ /* 0x000fe400000010ff */
[----:B------:R-:W-:Y:S01]  /*4420*/  F2FP.BF16.F32.PACK_AB R46, RZ, R46 ;  /* 0x0000002eff2e723e */ /* 0x000fe200000010ff */
[----:B------:R-:W-:Y:S01]  /*4430*/  @P5 STG.E.U16 desc[UR36][R4.64+0x50], R44 ;  /* 0x0000502c04005986 */ /* 0x000fe2000c101524 */
[----:B------:R-:W-:Y:S02]  /*4440*/  ISETP.GT.AND P5, PT, R0, 0x8, P0 ;  /* 0x000000080000780c */ /* 0x000fe400007a4270 */
[----:B------:R-:W-:-:S02]  /*4450*/  F2FP.BF16.F32.PACK_AB R47, RZ, R47 ;  /* 0x0000002fff2f723e */ /* 0x000fc400000010ff */
[C---:B------:R-:W-:Y:S01]  /*4460*/  ISETP.GT.AND P2, PT, R22.reuse, 0x31, PT ;  /* 0x000000311600780c */ /* 0x040fe20003f44270 */
[----:B------:R-:W-:Y:S01]  /*4470*/  @P3 STG.E.U16 desc[UR36][R4.64+0x52], R45 ;  /* 0x0000522d04003986 */ /* 0x000fe2000c101524 */
[----:B------:R-:W-:Y:S02]  /*4480*/  ISETP.GT.AND P3, PT, R22, 0x30, PT ;  /* 0x000000301600780c */ /* 0x000fe40003f64270 */
[----:B------:R-:W-:Y:S01]  /*4490*/  F2FP.BF16.F32.PACK_AB R48, RZ, R48 ;  /* 0x00000030ff30723e */ /* 0x000fe200000010ff */
[----:B------:R-:W-:Y:S01]  /*44a0*/  @P4 STG.E.U16 desc[UR36][R6.64+0x50], R46 ;  /* 0x0000502e06004986 */ /* 0x000fe2000c101524 */
[C---:B------:R-:W-:Y:S02]  /*44b0*/  ISETP.GT.AND P4, PT, R0.reuse, RZ, P2 ;  /* 0x000000ff0000720c */ /* 0x040fe40001784270 */
[----:B------:R-:W-:Y:S01]  /*44c0*/  F2FP.BF16.F32.PACK_AB R49, RZ, R49 ;  /* 0x00000031ff31723e */ /* 0x000fe200000010ff */
[----:B------:R-:W-:Y:S01]  /*44d0*/  @P5 STG.E.U16 desc[UR36][R6.64+0x52], R47 ;  /* 0x0000522f06005986 */ /* 0x000fe2000c101524 */
[----:B------:R-:W-:-:S02]  /*44e0*/  ISETP.GT.AND P5, PT, R0, RZ, P3 ;  /* 0x000000ff0000720c */ /* 0x000fc40001fa4270 */
[C---:B------:R-:W-:Y:S02]  /*44f0*/  ISETP.GT.AND P1, PT, R22.reuse, 0x38, PT ;  /* 0x000000381600780c */ /* 0x040fe40003f24270 */
[----:B------:R-:W-:Y:S02]  /*4500*/  ISETP.GT.AND P0, PT, R22, 0x39, PT ;  /* 0x000000391600780c */ /* 0x000fe40003f04270 */
[C---:B------:R-:W-:Y:S02]  /*4510*/  ISETP.GT.AND P3, PT, R0.reuse, 0x8, P3 ;  /* 0x000000080000780c */ /* 0x040fe40001f64270 */
[C---:B------:R-:W-:Y:S02]  /*4520*/  ISETP.GT.AND P2, PT, R0.reuse, 0x8, P2 ;  /* 0x000000080000780c */ /* 0x040fe40001744270 */
[----:B------:R-:W-:Y:S02]  /*4530*/  F2FP.BF16.F32.PACK_AB R50, RZ, R50 ;  /* 0x00000032ff32723e */ /* 0x000fe400000010ff */
[----:B------:R-:W-:Y:S01]  /*4540*/  F2FP.BF16.F32.PACK_AB R51, RZ, R51 ;  /* 0x00000033ff33723e */ /* 0x000fe200000010ff */
[----:B------:R-:W-:Y:S01]  /*4550*/  @P5 STG.E.U16 desc[UR36][R4.64+0x60], R48 ;  /* 0x0000603004005986 */ /* 0x000fe2000c101524 */
[----:B------:R-:W-:-:S02]  /*4560*/  ISETP.GT.AND P5, PT, R0, RZ, P0 ;  /* 0x000000ff0000720c */ /* 0x000fc400007a4270 */
[C---:B------:R-:W-:Y:S01]  /*4570*/  ISETP.GT.AND P0, PT, R0.reuse, 0x8, P0 ;  /* 0x000000080000780c */ /* 0x040fe20000704270 */
[----:B------:R-:W-:Y:S01]  /*4580*/  @P4 STG.E.U16 desc[UR36][R4.64+0x62], R49 ;  /* 0x0000623104004986 */ /* 0x000fe2000c101524 */
[C---:B------:R-:W-:Y:S02]  /*4590*/  ISETP.GT.AND P4, PT, R0.reuse, RZ, P1 ;  /* 0x000000ff0000720c */ /* 0x040fe40000f84270 */
[----:B------:R-:W-:Y:S01]  /*45a0*/  ISETP.GT.AND P1, PT, R0, 0x8, P1 ;  /* 0x000000080000780c */ /* 0x000fe20000f24270 */
[----:B------:R-:W-:Y:S01]  /*45b0*/  @P3 STG.E.U16 desc[UR36][R6.64+0x60], R50 ;  /* 0x0000603206003986 */ /* 0x000fe2000c101524 */
[----:B------:R-:W-:Y:S02]  /*45c0*/  F2FP.BF16.F32.PACK_AB R52, RZ, R52 ;  /* 0x00000034ff34723e */ /* 0x000fe400000010ff */
[----:B------:R-:W-:Y:S01]  /*45d0*/  F2FP.BF16.F32.PACK_AB R53, RZ, R53 ;  /* 0x00000035ff35723e */ /* 0x000fe200000010ff */
[----:B------:R-:W-:Y:S01]  /*45e0*/  @P2 STG.E.U16 desc[UR36][R6.64+0x62], R51 ;  /* 0x0000623306002986 */ /* 0x000fe2000c101524 */
[----:B------:R-:W-:-:S02]  /*45f0*/  F2FP.BF16.F32.PACK_AB R54, RZ, R54 ;  /* 0x00000036ff36723e */ /* 0x000fc400000010ff */
[----:B------:R-:W-:-:S03]  /*4600*/  F2FP.BF16.F32.PACK_AB R55, RZ, R55 ;  /* 0x00000037ff37723e */ /* 0x000fc600000010ff */
[----:B------:R-:W-:Y:S04]  /*4610*/  @P4 STG.E.U16 desc[UR36][R4.64+0x70], R52 ;  /* 0x0000703404004986 */ /* 0x000fe8000c101524 */
[----:B------:R0:W-:Y:S02]  /*4620*/  @P5 STG.E.U16 desc[UR36][R4.64+0x72], R53 ;  /* 0x0000723504005986 */ /* 0x0001e4000c101524 */
[----:B0-----:R-:W-:Y:S02]  /*4630*/  @P1 IMAD.MOV.U32 R4, RZ, RZ, R6 ;  /* 0x000000ffff041224 */ /* 0x001fe400078e0006 */
[----:B------:R-:W-:-:S05]  /*4640*/  @P1 IMAD.MOV.U32 R5, RZ, RZ, R7 ;  /* 0x000000ffff051224 */ /* 0x000fca00078e0007 */
[----:B------:R0:W-:Y:S04]  /*4650*/  @P1 STG.E.U16 desc[UR36][R4.64+0x70], R54 ;  /* 0x0000703604001986 */ /* 0x0001e8000c101524 */
[----:B------:R0:W-:Y:S02]  /*4660*/  @P0 STG.E.U16 desc[UR36][R6.64+0x72], R55 ;  /* 0x0000723706000986 */ /* 0x0001e4000c101524 */
.L_x_95:
[----:B------:R-:W-:Y:S05]  /*4670*/  BSYNC B0 ;  /* 0x0000000000007941 */ /* 0x000fea0003800000 */
.L_x_33:
[----:B0-----:R-:W2:Y:S01]  /*4680*/  LDL.64 R4, [R1] ;  /* 0x0000000001047983 */ /* 0x001ea20000100a00 */
[----:B------:R-:W-:Y:S01]  /*4690*/  ULDC.64 UR4, c[0x0][0x650] ;  /* 0x0001940000047ab9 */ /* 0x000fe20000000a00 */
[----:B------:R-:W-:Y:S02]  /*46a0*/  IMAD.U32 R0, RZ, RZ, UR45 ;  /* 0x0000002dff007e24 */ /* 0x000fe4000f8e00ff */
[----:B------:R-:W-:Y:S02]  /*46b0*/  IMAD.MOV.U32 R22, RZ, RZ, -0x1 ;  /* 0xffffffffff167424 */ /* 0x000fe400078e00ff */
[----:B------:R0:W-:Y:S01]  /*46c0*/  SYNCS.ARRIVE.TRANS64.A1T0 RZ, [R0+UR48], RZ ;  /* 0x000000ff00ff79a7 */ /* 0x0001e20008100030 */
[----:B-----5:R-:W-:Y:S02]  /*46d0*/  IMAD.MOV.U32 R18, RZ, RZ, -0x1 ;  /* 0xffffffffff127424 */ /* 0x020fe400078e00ff */
[----:B------:R-:W-:Y:S01]  /*46e0*/  IMAD.MOV.U32 R19, RZ, RZ, -0x1 ;  /* 0xffffffffff137424 */ /* 0x000fe200078e00ff */
[----:B0-----:R-:W-:-:S02]  /*46f0*/  PRMT R0, RZ, 0x7610, R0 ;  /* 0x00007610ff007816 */ /* 0x001fc40000000000 */
[----:B--2---:R-:W-:-:S05]  /*4700*/  LEA R16, P0, R4, R16, 0x1 ;  /* 0x0000001004107211 */ /* 0x004fca00078008ff */
[----:B------:R-:W-:Y:S01]  /*4710*/  IMAD.X R17, R66, 0x1, R17, P0 ;  /* 0x0000000142117824 */ /* 0x000fe200000e0611 */
[----:B------:R-:W-:-:S04]  /*4720*/  ISETP.GE.U32.AND P0, PT, R16, UR4, PT ;  /* 0x0000000410007c0c */ /* 0x000fc8000bf06070 */
[----:B------:R-:W-:-:S13]  /*4730*/  ISETP.GE.U32.AND.EX P0, PT, R17, UR5, PT, P0 ;  /* 0x0000000511007c0c */ /* 0x000fda000bf06100 */
[----:B------:R-:W-:Y:S05]  /*4740*/  @P0 BRA `(.L_x_96) ;  /* 0x00000004004c0947 */ /* 0x000fea0003800000 */
[----:B------:R-:W0:Y:S01]  /*4750*/  LDC.64 R10, c[0x0][0x628] ;  /* 0x00018a00ff0a7b82 */ /* 0x000e220000000a00 */
[----:B------:R-:W2:Y:S01]  /*4760*/  S2R R12, SR_CTAID.X ;  /* 0x00000000000c7919 */ /* 0x000ea20000002500 */
[----:B-1-34-:R-:W-:Y:S02]  /*4770*/  IMAD.MOV.U32 R8, RZ, RZ, R16 ;  /* 0x000000ffff087224 */ /* 0x01afe400078e0010 */
[----:B------:R-:W-:Y:S01]  /*4780*/  IMAD.MOV.U32 R9, RZ, RZ, R17 ;  /* 0x000000ffff097224 */ /* 0x000fe200078e0011 */
[----:B------:R-:W1:Y:S03]  /*4790*/  S2R R18, SR_CTAID.Y ;  /* 0x0000000000127919 */ /* 0x000e660000002600 */
[----:B------:R-:W3:Y:S08]  /*47a0*/  LDC R0, c[0x0][0x630] ;  /* 0x00018c00ff007b82 */ /* 0x000ef00000000800 */
[----:B------:R-:W4:Y:S01]  /*47b0*/  LDC.64 R14, c[0x0][0x620] ;  /* 0x00018800ff0e7b82 */ /* 0x000f220000000a00 */
[----:B0-----:R-:W-:-:S04]  /*47c0*/  ISETP.NE.U32.AND P0, PT, R10, RZ, PT ;  /* 0x000000ff0a00720c */ /* 0x001fc80003f05070 */
[----:B------:R-:W-:-:S13]  /*47d0*/  ISETP.NE.AND.EX P0, PT, R11, RZ, PT, P0 ;  /* 0x000000ff0b00720c */ /* 0x000fda0003f05300 */
[----:B-1234-:R-:W-:Y:S05]  /*47e0*/  @!P0 BRA `(.L_x_97) ;  /* 0x0000000000288947 */ /* 0x01efea0003800000 */
[----:B------:R-:W0:Y:S02]  /*47f0*/  LDC R3, c[0x0][0x634] ;  /* 0x00018d00ff037b82 */ /* 0x000e240000000800 */
[----:B0-----:R-:W-:-:S05]  /*4800*/  IADD3 R3, P0, R16, R3, RZ ;  /* 0x0000000310037210 */ /* 0x001fca0007f1e0ff */
        /* <DEDUP_REMOVED lines=8> */
.L_x_97:
[-CC-:B------:R-:W-:Y:S01]  /*4890*/  SHF.R.U64 R19, R8, R0.reuse, R9.reuse ;  /* 0x0000000008137219 */ /* 0x180fe20000001209 */
[----:B------:R-:W0:Y:S01]  /*48a0*/  LDC.64 R24, c[0x0][0x640] ;  /* 0x00019000ff187b82 */ /* 0x000e220000000a00 */
[----:B------:R-:W-:Y:S01]  /*48b0*/  SHF.R.U32.HI R0, RZ, R0, R9 ;  /* 0x00000000ff007219 */ /* 0x000fe20000011609 */
[----:B------:R-:W-:Y:S01]  /*48c0*/  ULDC UR4, c[0x0][0x150] ;  /* 0x0000540000047ab9 */ /* 0x000fe20000000800 */
[----:B------:R-:W-:Y:S02]  /*48d0*/  IADD3 R3, P0, RZ, -R19, RZ ;  /* 0x80000013ff037210 */ /* 0x000fe40007f1e0ff */
[----:B------:R-:W-:-:S03]  /*48e0*/  I2FP.F32.U32 R7, R12 ;  /* 0x0000000c00077245 */ /* 0x000fc60000201000 */
[----:B------:R-:W1:Y:S01]  /*48f0*/  LDC R6, c[0x0][0x618] ;  /* 0x00018600ff067b82 */ /* 0x000e620000000800 */
[----:B------:R-:W-:Y:S02]  /*4900*/  IMAD.X R5, RZ, RZ, ~R0, P0 ;  /* 0x000000ffff057224 */ /* 0x000fe400000e0e00 */
[----:B------:R-:W-:Y:S01]  /*4910*/  FMUL R7, R7, UR4 ;  /* 0x0000000407077c20 */ /* 0x000fe20008400000 */
[----:B------:R-:W-:Y:S01]  /*4920*/  ULDC UR4, c[0x0][0x154] ;  /* 0x0000550000047ab9 */ /* 0x000fe20000000800 */
[-C--:B------:R-:W-:Y:S02]  /*4930*/  IMAD R0, R5, R14.reuse, RZ ;  /* 0x0000000e05007224 */ /* 0x080fe400078e02ff */
[C---:B------:R-:W-:Y:S01]  /*4940*/  IMAD.WIDE.U32 R4, R3.reuse, R14, R16 ;  /* 0x0000000e03047225 */ /* 0x040fe200078e0010 */
[----:B------:R-:W2:Y:S01]  /*4950*/  LDC R8, c[0x0][0x608] ;  /* 0x00018200ff087b82 */ /* 0x000ea20000000800 */
[----:B------:R-:W3:Y:S02]  /*4960*/  F2I.U32.TRUNC.NTZ R7, R7 ;  /* 0x0000000700077305 */ /* 0x000ee4000020f000 */
[----:B------:R-:W-:Y:S01]  /*4970*/  IMAD R3, R3, R15, R0 ;  /* 0x0000000f03037224 */ /* 0x000fe200078e0200 */
[----:B------:R-:W-:-:S03]  /*4980*/  I2FP.F32.U32 R0, R18 ;  /* 0x0000001200007245 */ /* 0x000fc60000201000 */
[----:B------:R-:W-:Y:S01]  /*4990*/  IMAD.IADD R3, R5, 0x1, R3 ;  /* 0x0000000105037824 */ /* 0x000fe200078e0203 */
[----:B------:R-:W4:Y:S01]  /*49a0*/  LDC R11, c[0x0][0x658] ;  /* 0x00019600ff0b7b82 */ /* 0x000f220000000800 */
[----:B0-----:R-:W-:-:S04]  /*49b0*/  ISETP.NE.U32.AND P0, PT, R24, RZ, PT ;  /* 0x000000ff1800720c */ /* 0x001fc80003f05070 */
[----:B------:R-:W-:-:S03]  /*49c0*/  ISETP.NE.AND.EX P0, PT, R25, RZ, PT, P0 ;  /* 0x000000ff1900720c */ /* 0x000fc60003f05300 */
[----:B------:R-:W0:Y:S01]  /*49d0*/  LDC R9, c[0x0][0x144] ;  /* 0x00005100ff097b82 */ /* 0x000e220000000800 */
[-C--:B-1----:R-:W-:Y:S01]  /*49e0*/  SHF.R.U64 R10, R4, R6.reuse, R3 ;  /* 0x00000006040a7219 */ /* 0x082fe20000001203 */
[----:B---3--:R-:W-:Y:S01]  /*49f0*/  IMAD.MOV R7, RZ, RZ, -R7 ;  /* 0x000000ffff077224 */ /* 0x008fe200078e0a07 */
[----:B------:R-:W-:Y:S01]  /*4a00*/  SHF.R.U32.HI R3, RZ, R6, R3 ;  /* 0x00000006ff037219 */ /* 0x000fe20000011603 */
[----:B------:R-:W-:-:S04]  /*4a10*/  FMUL R6, R0, UR4 ;  /* 0x0000000400067c20 */ /* 0x000fc80008400000 */
[----:B------:R-:W1:Y:S01]  /*4a20*/  LDC R21, c[0x0][0x148] ;  /* 0x00005200ff157b82 */ /* 0x000e620000000800 */
[----:B------:R3:W0:Y:S01]  /*4a30*/  F2I.U32.TRUNC.NTZ R14, R6 ;  /* 0x00000006000e7305 */ /* 0x000622000020f000 */
[-CC-:B--2---:R-:W-:Y:S02]  /*4a40*/  SHF.R.U64 R13, R10, R8.reuse, R3.reuse ;  /* 0x000000080a0d7219 */ /* 0x184fe40000001203 */
[----:B------:R-:W-:-:S04]  /*4a50*/  SHF.R.U32.HI R0, RZ, R8, R3 ;  /* 0x00000008ff007219 */ /* 0x000fc80000011603 */
[----:B------:R-:W2:Y:S01]  /*4a60*/  LDC R20, c[0x0][0x648] ;  /* 0x00019200ff147b82 */ /* 0x000ea20000000800 */
[-CC-:B----4-:R-:W-:Y:S02]  /*4a70*/  SHF.R.U64 R15, R13, R11.reuse, R0.reuse ;  /* 0x0000000b0d0f7219 */ /* 0x190fe40000001200 */
[----:B------:R-:W-:-:S03]  /*4a80*/  SHF.R.U32.HI R5, RZ, R11, R0 ;  /* 0x0000000bff057219 */ /* 0x000fc60000011600 */
[----:B------:R-:W-:Y:S02]  /*4a90*/  IMAD.MOV.U32 R4, RZ, RZ, R15 ;  /* 0x000000ffff047224 */ /* 0x000fe400078e000f */
[----:B------:R-:W4:Y:S01]  /*4aa0*/  LDC R26, c[0x0][0x638] ;  /* 0x00018e00ff1a7b82 */ /* 0x000f220000000800 */
[----:B0-----:R-:W-:-:S07]  /*4ab0*/  IMAD R22, R9, R7, R12 ;  /* 0x0000000709167224 */ /* 0x001fce00078e020c */
[----:B------:R-:W0:Y:S08]  /*4ac0*/  LDC R27, c[0x0][0x610] ;  /* 0x00018400ff1b7b82 */ /* 0x000e300000000800 */
[----:B------:R-:W0:Y:S01]  /*4ad0*/  LDC R28, c[0x0][0x600] ;  /* 0x00018000ff1c7b82 */ /* 0x000e220000000800 */
[----:B-123--:R-:W-:Y:S05]  /*4ae0*/  @!P0 BRA `(.L_x_98) ;  /* 0x0000000000288947 */ /* 0x00efea0003800000 */
[----:B------:R-:W1:Y:S02]  /*4af0*/  LDC R0, c[0x0][0x64c] ;  /* 0x00019300ff007b82 */ /* 0x000e640000000800 */
[----:B-1----:R-:W-:-:S05]  /*4b00*/  IADD3 R3, P0, R15, R0, RZ ;  /* 0x000000000f037210 */ /* 0x002fca0007f1e0ff */
        /* <DEDUP_REMOVED lines=8> */
.L_x_98:
[----:B------:R-:W-:Y:S01]  /*4b90*/  ISETP.NE.AND P0, PT, R2, 0x1, PT ;  /* 0x000000010200780c */ /* 0x000fe20003f05270 */
[----:B------:R-:W-:Y:S01]  /*4ba0*/  IMAD.MOV R14, RZ, RZ, -R14 ;  /* 0x000000ffff0e7224 */ /* 0x000fe200078e0a0e */
[----:B------:R-:W-:Y:S02]  /*4bb0*/  SHF.R.U64 R0, R4, R20, R5 ;  /* 0x0000001404007219 */ /* 0x000fe40000001205 */
[----:B------:R-:W-:Y:S02]  /*4bc0*/  LOP3.LUT R3, R13, R68, RZ, 0xc0, !PT ;  /* 0x000000440d037212 */ /* 0x000fe400078ec0ff */
[----:B------:R-:W-:Y:S01]  /*4bd0*/  LOP3.LUT R5, R10, R67, RZ, 0xc0, !PT ;  /* 0x000000430a057212 */ /* 0x000fe200078ec0ff */
[----:B------:R-:W-:Y:S02]  /*4be0*/  IMAD.MOV R4, RZ, RZ, -R0 ;  /* 0x000000ffff047224 */ /* 0x000fe400078e0a00 */
[----:B------:R-:W-:Y:S02]  /*4bf0*/  IMAD R3, R64, R0, R3 ;  /* 0x0000000040037224 */ /* 0x000fe400078e0203 */
[----:B----4-:R-:W-:-:S02]  /*4c00*/  IMAD R0, R4, R26, R15 ;  /* 0x0000001a04007224 */ /* 0x010fc400078e020f */
[----:B------:R-:W-:Y:S02]  /*4c10*/  @P0 IMAD R22, R21, R14, R18 ;  /* 0x0000000e15160224 */ /* 0x000fe400078e0212 */
[----:B------:R-:W-:Y:S02]  /*4c20*/  IMAD.MOV.U32 R4, RZ, RZ, 0x1 ;  /* 0x00000001ff047424 */ /* 0x000fe400078e00ff */
[----:B0-----:R-:W-:Y:S02]  /*4c30*/  IMAD R22, R3, R27, R22 ;  /* 0x0000001b03167224 */ /* 0x001fe400078e0216 */
[----:B------:R-:W-:Y:S01]  /*4c40*/  IMAD R3, R0, R28, R5 ;  /* 0x0000001c00037224 */ /* 0x000fe200078e0205 */
[----:B------:R-:W-:-:S04]  /*4c50*/  PRMT R0, R4, 0x7610, R0 ;  /* 0x0000761004007816 */ /* 0x000fc80000000000 */
[----:B------:R-:W-:Y:S02]  /*4c60*/  SEL R18, R3, R22, !P0 ;  /* 0x0000001603127207 */ /* 0x000fe40004000000 */
[----:B------:R-:W-:-:S07]  /*4c70*/  SEL R22, R22, R3, !P0 ;  /* 0x0000000316167207 */ /* 0x000fce0004000000 */
.L_x_96:
[----:B------:R-:W-:Y:S01]  /*4c80*/  LOP3.LUT P0, RZ, R0, 0xff, RZ, 0xc0, !PT ;  /* 0x000000ff00ff7812 */ /* 0x000fe2000780c0ff */
[----:B------:R-:W-:Y:S01]  /*4c90*/  USHF.R.U32.HI UR4, URZ, 0x3, UR39 ;  /* 0x000000033f047899 */ /* 0x000fe20008011627 */
[----:B------:R-:W-:-:S03]  /*4ca0*/  LOP3.LUT R73, R73, 0x1, RZ, 0x3c, !PT ;  /* 0x0000000149497812 */ /* 0x000fc600078e3cff */
[----:B------:R-:W-:-:S04]  /*4cb0*/  UIMAD.WIDE.U32 UR4, UR4, 0x24924925, URZ ;  /* 0x24924925040478a5 */ /* 0x000fc8000f8e003f */
[----:B------:R-:W-:-:S04]  /*4cc0*/  UIMAD UR39, UR5, -0x38, UR39 ;  /* 0xffffffc8052778a4 */ /* 0x000fc8000f8e0227 */
[----:B------:R-:W-:Y:S08]  /*4cd0*/  @P0 BRA `(.L_x_99) ;  /* 0xffffffcc00dc0947 */ /* 0x000ff0000383ffff */
[----:B------:R-:W-:Y:S05]  /*4ce0*/  EXIT ;  /* 0x000000000000794d */ /* 0x000fea0003800000 */
.L_x_14:
[----:B------:R-:W-:-:S08]  /*4cf0*/  ISETP.NE.AND P0, PT, R14, RZ, PT ;  /* 0x000000ff0e00720c */ /* 0x000fd00003f05270 */
[----:B0-----:R-:W0:-:S00]  /*4d00*/  USETMAXREG.DEALLOC.CTAPOOL 0x28 ;  /* 0x00000028000079c8 */ /* 0x001e0000080e0500 */
[----:B------:R-:W-:Y:S05]  /*4d10*/  @P0 EXIT ;  /* 0x000000000000094d */ /* 0x000fea0003800000 */
[----:B0-----:R-:W-:Y:S01]  /*4d20*/  LOP3.LUT P0, RZ, R3, 0xff, RZ, 0xc0, !PT ;  /* 0x000000ff03ff7812 */ /* 0x001fe2000780c0ff */
[----:B------:R-:W-:Y:S02]  /*4d30*/  IMAD.MOV.U32 R3, RZ, RZ, 0x1 ;  /* 0x00000001ff037424 */ /* 0x000fe400078e00ff */
[----:B------:R-:W-:-:S10]  /*4d40*/  IMAD.MOV.U32 R8, RZ, RZ, RZ ;  /* 0x000000ffff087224 */ /* 0x000fd400078e00ff */
[----:B------:R-:W-:Y:S05]  /*4d50*/  @!P0 BRA `(.L_x_100) ;  /* 0x0000000c00048947 */ /* 0x000fea0003800000 */
[----:B------:R-:W-:Y:S01]  /*4d60*/  LOP3.LUT P0, RZ, R4, 0x1f, RZ, 0xc0, !PT ;  /* 0x0000001f04ff7812 */ /* 0x000fe2000780c0ff */
[----:B------:R-:W-:Y:S01]  /*4d70*/  ULDC UR5, c[0x0][0x658] ;  /* 0x0001960000057ab9 */ /* 0x000fe20000000800 */
[----:B------:R-:W-:Y:S01]  /*4d80*/  UMOV UR6, 0xffffffff ;  /* 0xffffffff00067882 */ /* 0x000fe20000000000 */
[----:B------:R-:W-:Y:S01]  /*4d90*/  BSSY B0, `(.L_x_100) ;  /* 0x00000bd000007945 */ /* 0x000fe20003800000 */
[----:B------:R-:W-:Y:S01]  /*4da0*/  USHF.L.U32 UR6, UR6, UR5, URZ ;  /* 0x0000000506067299 */ /* 0x000fe2000800063f */
[C---:B------:R-:W-:Y:S01]  /*4db0*/  ISETP.NE.AND P2, PT, R5.reuse, RZ, PT ;  /* 0x000000ff0500720c */ /* 0x040fe20003f45270 */
[----:B------:R-:W-:Y:S01]  /*4dc0*/  IMAD.MOV.U32 R10, RZ, RZ, 0x1 ;  /* 0x00000001ff0a7424 */ /* 0x000fe200078e00ff */
[----:B------:R-:W-:Y:S01]  /*4dd0*/  ISETP.NE.OR P0, PT, R5, RZ, !P0 ;  /* 0x000000ff0500720c */ /* 0x000fe20004705670 */
[----:B------:R-:W-:Y:S01]  /*4de0*/  IMAD.MOV.U32 R3, RZ, RZ, 0x1 ;  /* 0x00000001ff037424 */ /* 0x000fe200078e00ff */
[----:B------:R-:W-:Y:S01]  /*4df0*/  LOP3.LUT R9, R23, 0x2, RZ, 0xfc, !PT ;  /* 0x0000000217097812 */ /* 0x000fe200078efcff */
[----:B------:R-:W-:Y:S01]  /*4e00*/  IMAD.MOV.U32 R8, RZ, RZ, RZ ;  /* 0x000000ffff087224 */ /* 0x000fe200078e00ff */
[----:B------:R-:W-:Y:S01]  /*4e10*/  ULDC UR4, c[0x0][0x600] ;  /* 0x0001800000047ab9 */ /* 0x000fe20000000800 */
[----:B------:R-:W-:Y:S01]  /*4e20*/  UMOV UR7, 0x1 ;  /* 0x0000000100077882 */ /* 0x000fe20000000000 */
[----:B------:R-:W-:-:S02]  /*4e30*/  UIADD3 UR19, UR40, 0x1, URZ ;  /* 0x0000000128137890 */ /* 0x000fc4000fffe03f */
[----:B------:R-:W-:Y:S02]  /*4e40*/  UIADD3 UR15, UR4, -0x1, URZ ;  /* 0xffffffff040f7890 */ /* 0x000fe4000fffe03f */
[----:B------:R-:W-:Y:S02]  /*4e50*/  USHF.L.U32 UR17, UR7, UR5, URZ ;  /* 0x0000000507117299 */ /* 0x000fe4000800063f */
[----:B------:R-:W-:Y:S01]  /*4e60*/  ULOP3.LUT UR16, URZ, UR6, URZ, 0x33, !UPT ;  /* 0x000000063f107292 */ /* 0x000fe2000f8e333f */
[----:B------:R-:W-:-:S11]  /*4e70*/  ULDC.64 UR20, c[0x0][0x198] ;  /* 0x0000660000147ab9 */ /* 0x000fd60000000a00 */
.L_x_112:
[----:B------:R-:W-:-:S03]  /*4e80*/  UMOV UR4, 0xffffffff ;  /* 0xffffffff00047882 */ /* 0x000fc60000000000 */
[----:B------:R-:W-:Y:S05]  /*4e90*/  BRA.DIV UR4, `(.L_x_101) ;  /* 0x0000002e04207947 */ /* 0x000fea000b800000 */
[----:B------:R-:W-:-:S13]  /*4ea0*/  ELECT P6, URZ, PT ;  /* 0x00000000003f782f */ /* 0x000fda00038c0000 */
.L_x_177:
[----:B------:R-:W0:Y:S01]  /*4eb0*/  LDC R4, c[0x0][0x28c] ;  /* 0x0000a300ff047b82 */ /* 0x000e220000000800 */
[----:B------:R-:W-:Y:S01]  /*4ec0*/  BSSY B1, `(.L_x_102) ;  /* 0x0000035000017945 */ /* 0x000fe20003800000 */
[----:B0-----:R-:W-:-:S13]  /*4ed0*/  ISETP.LT.OR P6, PT, R4, 0x1, !P6 ;  /* 0x000000010400780c */ /* 0x001fda00077c1670 */
[----:B------:R-:W-:Y:S05]  /*4ee0*/  @P6 BRA `(.L_x_103) ;  /* 0x0000000000c86947 */ /* 0x000fea0003800000 */
[----:B------:R-:W-:Y:S02]  /*4ef0*/  IMAD.SHL.U32 R18, R18, 0x40, RZ ;  /* 0x0000004012127824 */ /* 0x000fe400078e00ff */
[----:B------:R-:W-:Y:S02]  /*4f00*/  IMAD.SHL.U32 R22, R22, 0x40, RZ ;  /* 0x0000004016167824 */ /* 0x000fe400078e00ff */
[----:B------:R-:W-:Y:S02]  /*4f10*/  IMAD.MOV.U32 R13, RZ, RZ, RZ ;  /* 0x000000ffff0d7224 */ /* 0x000fe400078e00ff */
[----:B------:R-:W-:Y:S02]  /*4f20*/  IMAD.U32 R14, RZ, RZ, UR19 ;  /* 0x00000013ff0e7e24 */ /* 0x000fe4000f8e00ff */
[----:B------:R-:W-:Y:S02]  /*4f30*/  IMAD.MOV.U32 R4, RZ, RZ, R3 ;  /* 0x000000ffff047224 */ /* 0x000fe400078e0003 */
[----:B------:R-:W-:-:S07]  /*4f40*/  IMAD.MOV.U32 R5, RZ, RZ, R8 ;  /* 0x000000ffff057224 */ /* 0x000fce00078e0008 */
.L_x_107:
[----:B------:R-:W0:Y:S01]  /*4f50*/  S2R R7, SR_CgaCtaId ;  /* 0x0000000000077919 */ /* 0x000e220000008800 */
[----:B------:R-:W-:-:S04]  /*4f60*/  MOV R6, 0x400 ;  /* 0x0000040000067802 */ /* 0x000fc80000000f00 */
[----:B0-----:R-:W-:Y:S02]  /*4f70*/  LEA R12, R7, R6, 0x18 ;  /* 0x00000006070c7211 */ /* 0x001fe400078ec0ff */
[----:B------:R-:W-:Y:S01]  /*4f80*/  SHF.L.U32 R6, R4, 0x1f, RZ ;  /* 0x0000001f04067819 */ /* 0x000fe200000006ff */
[----:B------:R-:W0:Y:S02]  /*4f90*/  @!P2 LDC R7, c[0x0][0x500] ;  /* 0x00014000ff07ab82 */ /* 0x000e240000000800 */
[----:B------:R-:W-:-:S04]  /*4fa0*/  IMAD R11, R5, 0x8, R12 ;  /* 0x00000008050b7824 */ /* 0x000fc800078e020c */
[----:B------:R-:W1:Y:S02]  /*4fb0*/  SYNCS.PHASECHK.TRANS64.TRYWAIT P1, [R11+URZ+0x1c0], R6 ;  /* 0x0001c0060b0075a7 */ /* 0x000e64000802017f */
[----:B-1----:R-:W-:Y:S05]  /*4fc0*/  @!P1 BRA `(.L_x_104) ;  /* 0x0000002800f49947 */ /* 0x002fea0003800000 */
.L_x_178:
[----:B-1----:R-:W-:Y:S01]  /*4fd0*/  PRMT R6, R9, 0x9910, RZ ;  /* 0x0000991009067816 */ /* 0x002fe200000000ff */
[----:B0-----:R0:W-:Y:S03]  /*4fe0*/  @!P2 SYNCS.ARRIVE.TRANS64 RZ, [R11+URZ], R7 ;  /* 0x000000070bffa9a7 */ /* 0x0011e6000800003f */
[----:B------:R-:W-:-:S13]  /*4ff0*/  ISETP.NE.AND P1, PT, R6, 0x2, PT ;  /* 0x000000020600780c */ /* 0x000fda0003f25270 */
[----:B0-----:R-:W-:Y:S05]  /*5000*/  @P1 BRA `(.L_x_105) ;  /* 0x0000000000041947 */ /* 0x001fea0003800000 */
[----:B------:R-:W-:Y:S01]  /*5010*/  BPT.TRAP 0x1 ;  /* 0x000000040000795c */ /* 0x000fe20000300000 */
.L_x_105:
[----:B------:R-:W-:Y:S05]  /*5020*/  @P0 BRA `(.L_x_106) ;  /* 0x0000000000040947 */ /* 0x000fea0003800000 */
[----:B------:R-:W-:Y:S01]  /*5030*/  BPT.TRAP 0x1 ;  /* 0x000000040000795c */ /* 0x000fe20000300000 */
.L_x_106:
[----:B------:R-:W-:Y:S01]  /*5040*/  IMAD R12, R5, 0x800, R12 ;  /* 0x00000800050c7824 */ /* 0x000fe200078e020c */
[----:B------:R-:W-:Y:S01]  /*5050*/  R2UR UR9, R11 ;  /* 0x000000000b0972ca */ /* 0x000fe200000e0000 */
[----:B------:R-:W-:Y:S01]  /*5060*/  VIADD R14, R14, 0xffffffff ;  /* 0xffffffff0e0e7836 */ /* 0x000fe20000000000 */
[----:B------:R-:W-:Y:S01]  /*5070*/  UIADD3 UR4, UP0, UR20, 0xf0, URZ ;  /* 0x000000f014047890 */ /* 0x000fe2000ff1e03f */
[----:B------:R-:W-:Y:S01]  /*5080*/  R2UR UR11, R22 ;  /* 0x00000000160b72ca */ /* 0x000fe200000e0000 */
[----:B------:R-:W-:Y:S01]  /*5090*/  UIADD3 UR22, UP1, UR20, 0x1f0, URZ ;  /* 0x000001f014167890 */ /* 0x000fe2000ff3e03f */
[----:B------:R-:W-:Y:S01]  /*50a0*/  R2UR UR8, R12 ;  /* 0x000000000c0872ca */ /* 0x000fe200000e0000 */
[----:B------:R-:W-:Y:S01]  /*50b0*/  UIADD3.X UR5, URZ, UR21, URZ, UP0, !UPT ;  /* 0x000000153f057290 */ /* 0x000fe200087fe43f */
[----:B------:R-:W-:Y:S01]  /*50c0*/  R2UR UR10, R13 ;  /* 0x000000000d0a72ca */ /* 0x000fe200000e0000 */
[----:B------:R-:W-:Y:S01]  /*50d0*/  VIADD R5, R5, 0x1 ;  /* 0x0000000105057836 */ /* 0x000fe20000000000 */
[----:B------:R-:W-:Y:S01]  /*50e0*/  R2UR UR12, R19 ;  /* 0x00000000130c72ca */ /* 0x000fe200000e0000 */
[----:B------:R-:W-:Y:S01]  /*50f0*/  UIADD3.X UR23, URZ, UR21, URZ, UP1, !UPT ;  /* 0x000000153f177290 */ /* 0x000fe20008ffe43f */
[----:B------:R-:W-:Y:S01]  /*5100*/  R2UR UR18, R18 ;  /* 0x00000000121272ca */ /* 0x000fe200000e0000 */
[----:B------:R-:W-:Y:S01]  /*5110*/  UMOV UR6, 0x0 ;  /* 0x0000000000067882 */ /* 0x000fe20000000000 */
[----:B------:R-:W-:Y:S01]  /*5120*/  ISETP.GT.AND P3, PT, R14, 0x1, PT ;  /* 0x000000010e00780c */ /* 0x000fe20003f64270 */
[----:B------:R-:W-:Y:S01]  /*5130*/  UMOV UR7, 0x10000000 ;  /* 0x1000000000077882 */ /* 0x000fe20000000000 */
[----:B------:R-:W-:Y:S01]  /*5140*/  ISETP.NE.AND P1, PT, R5, 0x38, PT ;  /* 0x000000380500780c */ /* 0x000fe20003f25270 */
[----:B------:R-:W-:-:S02]  /*5150*/  VIADD R13, R13, 0x10 ;  /* 0x000000100d0d7836 */ /* 0x000fc40000000000 */
[----:B------:R-:W-:Y:S01]  /*5160*/  UIADD3 UR13, UR8, 0x480, URZ ;  /* 0x00000480080d7890 */ /* 0x000fe2000fffe03f */
[----:B------:R-:W-:Y:S01]  /*5170*/  SEL R7, RZ, 0x1, P1 ;  /* 0x00000001ff077807 */ /* 0x000fe20000800000 */
[----:B------:R-:W-:Y:S01]  /*5180*/  UIADD3 UR14, UR8, 0x1c480, URZ ;  /* 0x0001c480080e7890 */ /* 0x000fe2000fffe03f */
[----:B------:R-:W-:Y:S02]  /*5190*/  SEL R5, R5, RZ, P1 ;  /* 0x000000ff05057207 */ /* 0x000fe40000800000 */
[----:B------:R-:W-:Y:S02]  /*51a0*/  LOP3.LUT R4, R4, R7, RZ, 0x3c, !PT ;  /* 0x0000000704047212 */ /* 0x000fe400078e3cff */
[----:B------:R-:W-:Y:S02]  /*51b0*/  UMOV UR8, UR13 ;  /* 0x0000000d00087c82 */ /* 0x000fe40008000000 */
[----:B------:R0:W-:Y:S02]  /*51c0*/  UTMALDG.3D [UR8], [UR4], desc[UR6] ;  /* 0x00000608040075b4 */ /* 0x0001e40008011000 */
[----:B0-----:R-:W-:Y:S01]  /*51d0*/  UMOV UR8, UR14 ;  /* 0x0000000e00087c82 */ /* 0x001fe20008000000 */
[----:B------:R-:W-:-:S02]  /*51e0*/  UMOV UR11, UR18 ;  /* 0x00000012000b7c82 */ /* 0x000fc40008000000 */
[----:B------:R0:W-:Y:S02]  /*51f0*/  UTMALDG.3D [UR8], [UR22], desc[UR6] ;  /* 0x00000608160075b4 */ /* 0x0001e40008011000 */
[----:B0-----:R-:W-:Y:S05]  /*5200*/  @P3 BRA `(.L_x_107) ;  /* 0xfffffffc00503947 */ /* 0x001fea000383ffff */
.L_x_103:
[----:B------:R-:W-:Y:S05]  /*5210*/  BSYNC B1 ;  /* 0x0000000000017941 */ /* 0x000fea0003800000 */
.L_x_102:
[----:B------:R-:W2:Y:S01]  /*5220*/  LDL.64 R20, [R1] ;  /* 0x0000000001147983 */ /* 0x000ea20000100a00 */
[----:B------:R-:W-:Y:S01]  /*5230*/  LOP3.LUT P4, RZ, R10, 0xff, RZ, 0xc0, !PT ;  /* 0x000000ff0aff7812 */ /* 0x000fe2000788c0ff */
[----:B------:R-:W-:Y:S01]  /*5240*/  VIADD R7, R8, UR40 ;  /* 0x0000002808077c36 */ /* 0x000fe20008000000 */
[----:B------:R-:W-:Y:S01]  /*5250*/  ULDC.64 UR4, c[0x0][0x650] ;  /* 0x0001940000047ab9 */ /* 0x000fe20000000a00 */
[----:B------:R-:W-:Y:S01]  /*5260*/  IMAD.U32 R6, RZ, RZ, UR40 ;  /* 0x00000028ff067e24 */ /* 0x000fe2000f8e00ff */
[----:B------:R-:W-:Y:S01]  /*5270*/  UISETP.GE.U32.AND UP0, UPT, UR40, 0x38, UPT ;  /* 0x000000382800788c */ /* 0x000fe2000bf06070 */
[----:B------:R-:W-:Y:S01]  /*5280*/  BSSY B1, `(.L_x_108) ;  /* 0x000006b000017945 */ /* 0x000fe20003800000 */
[----:B------:R-:W-:Y:S01]  /*5290*/  ISETP.GT.U32.AND P1, PT, R7, 0x37, PT ;  /* 0x000000370700780c */ /* 0x000fe20003f24070 */
[----:B------:R-:W-:Y:S01]  /*52a0*/  IMAD.MOV.U32 R22, RZ, RZ, -0x1 ;  /* 0xffffffffff167424 */ /* 0x000fe200078e00ff */
[----:B------:R-:W-:Y:S01]  /*52b0*/  PRMT R10, RZ, 0x7610, R10 ;  /* 0x00007610ff0a7816 */ /* 0x000fe2000000000a */
[----:B------:R-:W-:Y:S01]  /*52c0*/  IMAD.MOV.U32 R18, RZ, RZ, -0x1 ;  /* 0xffffffffff127424 */ /* 0x000fe200078e00ff */
[----:B------:R-:W-:Y:S01]  /*52d0*/  ISETP.LT.U32.AND P1, PT, R6, 0x38, P1 ;  /* 0x000000380600780c */ /* 0x000fe20000f21070 */
[----:B------:R-:W-:Y:S01]  /*52e0*/  IMAD.MOV.U32 R19, RZ, RZ, -0x1 ;  /* 0xffffffffff137424 */ /* 0x000fe200078e00ff */
[----:B------:R-:W-:Y:S01]  /*52f0*/  PLOP3.LUT P3, PT, PT, PT, UP0, 0x80, 0x0 ;  /* 0x000000000000781c */ /* 0x000fe20003f6f008 */
[----:B------:R-:W0:Y:S01]  /*5300*/  @P4 S2R R5, SR_CgaCtaId ;  /* 0x0000000000054919 */ /* 0x000e220000008800 */
[----:B------:R-:W-:-:S02]  /*5310*/  @P4 MOV R4, 0x400 ;  /* 0x0000040000044802 */ /* 0x000fc40000000f00 */
[----:B------:R-:W-:-:S04]  /*5320*/  SEL R6, RZ, 0x1, !P1 ;  /* 0x00000001ff067807 */ /* 0x000fc80004800000 */
[----:B------:R-:W-:Y:S02]  /*5330*/  LOP3.LUT R3, R3, R6, RZ, 0x3c, !PT ;  /* 0x0000000603037212 */ /* 0x000fe400078e3cff */
[----:B0-----:R-:W-:-:S04]  /*5340*/  @P4 LEA R4, R5, R4, 0x18 ;  /* 0x0000000405044211 */ /* 0x001fc800078ec0ff */
[----:B------:R0:W-:Y:S02]  /*5350*/  @P4 SYNCS.ARRIVE.TRANS64.A1T0 RZ, [R4+URZ+0x3b8], RZ ;  /* 0x0003b8ff04ff49a7 */ /* 0x0001e4000810003f */
[----:B0-----:R-:W-:-:S05]  /*5360*/  SHF.R.U32.HI R4, RZ, 0x3, R7 ;  /* 0x00000003ff047819 */ /* 0x001fca0000011607 */
[----:B------:R-:W-:-:S04]  /*5370*/  IMAD.WIDE.U32 R4, R4, 0x24924925, RZ ;  /* 0x2492492504047825 */ /* 0x000fc800078e00ff */
[----:B------:R-:W-:Y:S01]  /*5380*/  IMAD R8, R5, -0x38, R7 ;  /* 0xffffffc805087824 */ /* 0x000fe200078e0207 */
[----:B------:R-:W-:Y:S02]  /*5390*/  @P3 LOP3.LUT R3, R3, 0x1, R5, 0x78, !PT ;  /* 0x0000000103033812 */ /* 0x000fe400078e7805 */
[----:B------:R-:W-:Y:S02]  /*53a0*/  PRMT R4, RZ, 0x7610, R4 ;  /* 0x00007610ff047816 */ /* 0x000fe40000000004 */
[----:B--2---:R-:W-:-:S04]  /*53b0*/  IADD3 R16, P4, R16, R20, RZ ;  /* 0x0000001410107210 */ /* 0x004fc80007f9e0ff */
[----:B------:R-:W-:Y:S01]  /*53c0*/  ISETP.GE.U32.AND P1, PT, R16, UR4, PT ;  /* 0x0000000410007c0c */ /* 0x000fe2000bf26070 */
[----:B------:R-:W-:-:S05]  /*53d0*/  IMAD.X R17, R17, 0x1, R0, P4 ;  /* 0x0000000111117824 */ /* 0x000fca00020e0600 */
[----:B------:R-:W-:-:S13]  /*53e0*/  ISETP.GE.U32.AND.EX P1, PT, R17, UR5, PT, P1 ;  /* 0x0000000511007c0c */ /* 0x000fda000bf26110 */
[----:B------:R-:W-:Y:S05]  /*53f0*/  @P1 BRA `(.L_x_109) ;  /* 0x00000004004c1947 */ /* 0x000fea0003800000 */
[----:B------:R-:W0:Y:S01]  /*5400*/  S2R R12, SR_CTAID.X ;  /* 0x00000000000c7919 */ /* 0x000e220000002500 */
[----:B------:R-:W-:Y:S01]  /*5410*/  ULDC.64 UR4, c[0x0][0x628] ;  /* 0x00018a0000047ab9 */ /* 0x000fe20000000a00 */
[----:B------:R-:W1:Y:S01]  /*5420*/  LDC R13, c[0x0][0x144] ;  /* 0x00005100ff0d7b82 */ /* 0x000e620000000800 */
[----:B------:R-:W-:Y:S01]  /*5430*/  ISETP.NE.U32.AND P1, PT, RZ, UR4, PT ;  /* 0x00000004ff007c0c */ /* 0x000fe2000bf25070 */
[----:B------:R-:W2:Y:S01]  /*5440*/  S2R R11, SR_CTAID.Y ;  /* 0x00000000000b7919 */ /* 0x000ea20000002600 */
[----:B------:R-:W-:Y:S01]  /*5450*/  ULDC UR6, c[0x0][0x150] ;  /* 0x0000540000067ab9 */ /* 0x000fe20000000800 */
[----:B------:R-:W-:Y:S01]  /*5460*/  ULDC UR7, c[0x0][0x630] ;  /* 0x00018c0000077ab9 */ /* 0x000fe20000000800 */
[----:B------:R-:W-:Y:S01]  /*5470*/  ISETP.NE.AND.EX P1, PT, RZ, UR5, PT, P1 ;  /* 0x00000005ff007c0c */ /* 0x000fe2000bf25310 */
[----:B------:R-:W-:Y:S01]  /*5480*/  IMAD.MOV.U32 R4, RZ, RZ, R16 ;  /* 0x000000ffff047224 */ /* 0x000fe200078e0010 */
[----:B0-----:R-:W-:-:S05]  /*5490*/  I2FP.F32.U32 R5, R12 ;  /* 0x0000000c00057245 */ /* 0x001fca0000201000 */
[----:B------:R-:W-:Y:S01]  /*54a0*/  FMUL R14, R5, UR6 ;  /* 0x00000006050e7c20 */ /* 0x000fe20008400000 */
[----:B------:R-:W-:-:S05]  /*54b0*/  IMAD.MOV.U32 R5, RZ, RZ, R17 ;  /* 0x000000ffff057224 */ /* 0x000fca00078e0011 */
[----:B--2---:R-:W-:Y:S05]  /*54c0*/  @!P1 BRA `(.L_x_110) ;  /* 0x0000000000289947 */ /* 0x004fea0003800000 */
[----:B------:R-:W-:Y:S02]  /*54d0*/  ULDC UR6, c[0x0][0x634] ;  /* 0x00018d0000067ab9 */ /* 0x000fe40000000800 */
[----:B------:R-:W-:-:S05]  /*54e0*/  IADD3 R5, P1, R16, UR6, RZ ;  /* 0x0000000610057c10 */ /* 0x000fca000ff3e0ff */
[----:B------:R-:W-:-:S04]  /*54f0*/  IMAD.X R15, RZ, RZ, R17, P1 ;  /* 0x000000ffff0f7224 */ /* 0x000fc800008e0611 */
[----:B------:R-:W-:-:S04]  /*5500*/  IMAD.WIDE.U32 R6, R15, UR4, RZ ;  /* 0x000000040f067c25 */ /* 0x000fc8000f8e00ff */
[----:B------:R-:W-:-:S04]  /*5510*/  IMAD.WIDE.U32 R6, P1, R5, UR5, R6 ;  /* 0x0000000505067c25 */ /* 0x000fc8000f820006 */
[----:B------:R-:W-:-:S04]  /*5520*/  IMAD.WIDE.U32 R4, R5, UR4, RZ ;  /* 0x0000000405047c25 */ /* 0x000fc8000f8e00ff */
[----:B------:R-:W-:Y:S01]  /*5530*/  IMAD.MOV.U32 R4, RZ, RZ, R7 ;  /* 0x000000ffff047224 */ /* 0x000fe200078e0007 */
[----:B------:R-:W-:Y:S01]  /*5540*/  IADD3 RZ, P3, R5, R6, RZ ;  /* 0x0000000605ff7210 */ /* 0x000fe20007f7e0ff */
[----:B------:R-:W-:-:S04]  /*5550*/  IMAD.X R5, RZ, RZ, RZ, P1 ;  /* 0x000000ffff057224 */ /* 0x000fc800008e06ff */
[----:B------:R-:W-:-:S08]  /*5560*/  IMAD.WIDE.U32.X R4, R15, UR5, R4, P3 ;  /* 0x000000050f047c25 */ /* 0x000fd000098e0404 */
.L_x_110:
[--C-:B------:R-:W-:Y:S01]  /*5570*/  SHF.R.U64 R19, R4, UR7, R5.reuse ;  /* 0x0000000704137c19 */ /* 0x100fe20008001205 */
[----:B------:R-:W0:Y:S01]  /*5580*/  F2I.U32.TRUNC.NTZ R14, R14 ;  /* 0x0000000e000e7305 */ /* 0x000e22000020f000 */
[----:B------:R-:W-:Y:S01]  /*5590*/  SHF.R.U32.HI R4, RZ, UR7, R5 ;  /* 0x00000007ff047c19 */ /* 0x000fe20008011605 */
[----:B------:R-:W-:Y:S01]  /*55a0*/  ULDC.64 UR4, c[0x0][0x620] ;  /* 0x0001880000047ab9 */ /* 0x000fe20000000a00 */
[----:B------:R-:W-:Y:S01]  /*55b0*/  IADD3 R7, P1, RZ, -R19, RZ ;  /* 0x80000013ff077210 */ /* 0x000fe20007f3e0ff */
[----:B------:R-:W-:Y:S01]  /*55c0*/  ULDC.64 UR6, c[0x0][0x640] ;  /* 0x0001900000067ab9 */ /* 0x000fe20000000a00 */
[----:B------:R-:W2:Y:S03]  /*55d0*/  LDC R18, c[0x0][0x148] ;  /* 0x00005200ff127b82 */ /* 0x000ea60000000800 */
[----:B------:R-:W-:Y:S01]  /*55e0*/  IMAD.X R4, RZ, RZ, ~R4, P1 ;  /* 0x000000ffff047224 */ /* 0x000fe200008e0e04 */
[----:B------:R-:W-:-:S03]  /*55f0*/  ISETP.NE.U32.AND P1, PT, RZ, UR6, PT ;  /* 0x00000006ff007c0c */ /* 0x000fc6000bf25070 */
[----:B------:R-:W-:Y:S01]  /*5600*/  IMAD R6, R4, UR4, RZ ;  /* 0x0000000404067c24 */ /* 0x000fe2000f8e02ff */
[----:B------:R-:W-:Y:S01]  /*5610*/  ISETP.NE.AND.EX P1, PT, RZ, UR7, PT, P1 ;  /* 0x00000007ff007c0c */ /* 0x000fe2000bf25310 */
[----:B------:R-:W-:Y:S01]  /*5620*/  IMAD.WIDE.U32 R4, R7, UR4, R16 ;  /* 0x0000000407047c25 */ /* 0x000fe2000f8e0010 */
[----:B------:R-:W-:-:S03]  /*5630*/  ULDC UR4, c[0x0][0x618] ;  /* 0x0001860000047ab9 */ /* 0x000fc60000000800 */
[----:B------:R-:W-:Y:S01]  /*5640*/  IMAD R7, R7, UR5, R6 ;  /* 0x0000000507077c24 */ /* 0x000fe2000f8e0206 */
[----:B------:R-:W-:Y:S01]  /*5650*/  ULDC UR5, c[0x0][0x154] ;  /* 0x0000550000057ab9 */ /* 0x000fe20000000800 */
[----:B0-----:R-:W-:Y:S02]  /*5660*/  IMAD.MOV R6, RZ, RZ, -R14 ;  /* 0x000000ffff067224 */ /* 0x001fe400078e0a0e */
[----:B------:R-:W-:Y:S02]  /*5670*/  IMAD.IADD R5, R5, 0x1, R7 ;  /* 0x0000000105057824 */ /* 0x000fe400078e0207 */
[----:B-1----:R-:W-:Y:S01]  /*5680*/  IMAD R12, R13, R6, R12 ;  /* 0x000000060d0c7224 */ /* 0x002fe200078e020c */
[----:B------:R-:W-:Y:S02]  /*5690*/  I2FP.F32.U32 R6, R11 ;  /* 0x0000000b00067245 */ /* 0x000fe40000201000 */
[--C-:B------:R-:W-:Y:S02]  /*56a0*/  SHF.R.U64 R13, R4, UR4, R5.reuse ;  /* 0x00000004040d7c19 */ /* 0x100fe40008001205 */
[----:B------:R-:W-:Y:S01]  /*56b0*/  SHF.R.U32.HI R4, RZ, UR4, R5 ;  /* 0x00000004ff047c19 */ /* 0x000fe20008011605 */
[----:B------:R-:W-:Y:S01]  /*56c0*/  FMUL R6, R6, UR5 ;  /* 0x0000000506067c20 */ /* 0x000fe20008400000 */
[----:B------:R-:W-:-:S02]  /*56d0*/  ULDC UR4, c[0x0][0x608] ;  /* 0x0001820000047ab9 */ /* 0x000fc40000000800 */
[--C-:B------:R-:W-:Y:S01]  /*56e0*/  SHF.R.U64 R15, R13, UR4, R4.reuse ;  /* 0x000000040d0f7c19 */ /* 0x100fe20008001204 */
[----:B------:R0:W1:Y:S01]  /*56f0*/  F2I.U32.TRUNC.NTZ R20, R6 ;  /* 0x0000000600147305 */ /* 0x000062000020f000 */
[----:B------:R-:W-:Y:S01]  /*5700*/  SHF.R.U32.HI R4, RZ, UR4, R4 ;  /* 0x00000004ff047c19 */ /* 0x000fe20008011604 */
[----:B------:R-:W-:-:S03]  /*5710*/  ULDC UR4, c[0x0][0x658] ;  /* 0x0001960000047ab9 */ /* 0x000fc60000000800 */
[--C-:B------:R-:W-:Y:S02]  /*5720*/  SHF.R.U64 R14, R15, UR4, R4.reuse ;  /* 0x000000040f0e7c19 */ /* 0x100fe40008001204 */
[----:B------:R-:W-:-:S03]  /*5730*/  SHF.R.U32.HI R21, RZ, UR4, R4 ;  /* 0x00000004ff157c19 */ /* 0x000fc60008011604 */
[----:B------:R-:W-:Y:S02]  /*5740*/  IMAD.MOV.U32 R4, RZ, RZ, R14 ;  /* 0x000000ffff047224 */ /* 0x000fe400078e000e */
[----:B------:R-:W-:Y:S01]  /*5750*/  IMAD.MOV.U32 R5, RZ, RZ, R21 ;  /* 0x000000ffff057224 */ /* 0x000fe200078e0015 */
[----:B0-----:R-:W-:Y:S06]  /*5760*/  @!P1 BRA `(.L_x_111) ;  /* 0x0000000000289947 */ /* 0x001fec0003800000 */
        /* <DEDUP_REMOVED lines=10> */
.L_x_111:
[----:B------:R-:W-:Y:S01]  /*5810*/  ISETP.NE.AND P1, PT, R2, 0x1, PT ;  /* 0x000000010200780c */ /* 0x000fe20003f25270 */
[----:B------:R-:W-:Y:S01]  /*5820*/  ULDC UR4, c[0x0][0x648] ;  /* 0x0001920000047ab9 */ /* 0x000fe20000000800 */
[----:B------:R-:W-:Y:S01]  /*5830*/  LOP3.LUT R15, R15, UR16, RZ, 0xc0, !PT ;  /* 0x000000100f0f7c12 */ /* 0x000fe2000f8ec0ff */
[----:B-1----:R-:W-:Y:S01]  /*5840*/  IMAD.MOV R20, RZ, RZ, -R20 ;  /* 0x000000ffff147224 */ /* 0x002fe200078e0a14 */
[----:B------:R-:W-:Y:S01]  /*5850*/  SHF.R.U64 R4, R4, UR4, R5 ;  /* 0x0000000404047c19 */ /* 0x000fe20008001205 */
[----:B------:R-:W-:Y:S01]  /*5860*/  ULDC UR4, c[0x0][0x638] ;  /* 0x00018e0000047ab9 */ /* 0x000fe20000000800 */
[----:B------:R-:W-:Y:S01]  /*5870*/  LOP3.LUT R13, R13, UR15, RZ, 0xc0, !PT ;  /* 0x0000000f0d0d7c12 */ /* 0x000fe2000f8ec0ff */
[----:B------:R-:W-:Y:S02]  /*5880*/  ULDC UR5, c[0x0][0x610] ;  /* 0x0001840000057ab9 */ /* 0x000fe40000000800 */
[----:B------:R-:W-:Y:S02]  /*5890*/  IMAD.MOV R5, RZ, RZ, -R4 ;  /* 0x000000ffff057224 */ /* 0x000fe400078e0a04 */
[----:B------:R-:W-:-:S02]  /*58a0*/  IMAD R15, R4, UR17, R15 ;  /* 0x00000011040f7c24 */ /* 0x000fc4000f8e020f */
[----:B--2---:R-:W-:Y:S02]  /*58b0*/  @P1 IMAD R12, R18, R20, R11 ;  /* 0x00000014120c1224 */ /* 0x004fe400078e020b */
[----:B------:R-:W-:Y:S01]  /*58c0*/  IMAD R14, R5, UR4, R14 ;  /* 0x00000004050e7c24 */ /* 0x000fe2000f8e020e */
[----:B------:R-:W-:Y:S01]  /*58d0*/  ULDC UR4, c[0x0][0x600] ;  /* 0x0001800000047ab9 */ /* 0x000fe20000000800 */
[----:B------:R-:W-:Y:S02]  /*58e0*/  IMAD R12, R15, UR5, R12 ;  /* 0x000000050f0c7c24 */ /* 0x000fe4000f8e020c */
[----:B------:R-:W-:Y:S02]  /*58f0*/  IMAD R5, R14, UR4, R13 ;  /* 0x000000040e057c24 */ /* 0x000fe4000f8e020d */
[----:B------:R-:W-:-:S03]  /*5900*/  IMAD.MOV.U32 R4, RZ, RZ, 0x1 ;  /* 0x00000001ff047424 */ /* 0x000fc600078e00ff */
[----:B------:R-:W-:Y:S02]  /*5910*/  SEL R18, R5, R12, !P1 ;  /* 0x0000000c05127207 */ /* 0x000fe40004800000 */
[----:B------:R-:W-:-:S07]  /*5920*/  SEL R22, R12, R5, !P1 ;  /* 0x000000050c167207 */ /* 0x000fce0004800000 */
.L_x_109:
[----:B------:R-:W-:Y:S05]  /*5930*/  BSYNC B1 ;  /* 0x0000000000017941 */ /* 0x000fea0003800000 */
.L_x_108:
[----:B------:R-:W-:-:S13]  /*5940*/  LOP3.LUT P1, RZ, R4, 0xff, RZ, 0xc0, !PT ;  /* 0x000000ff04ff7812 */ /* 0x000fda000782c0ff */
[----:B------:R-:W-:Y:S05]  /*5950*/  @P1 BRA `(.L_x_112) ;  /* 0xfffffff400481947 */ /* 0x000fea000383ffff */
[----:B------:R-:W-:Y:S05]  /*5960*/  BSYNC B0 ;  /* 0x0000000000007941 */ /* 0x000fea0003800000 */
.L_x_100:
[----:B------:R-:W-:-:S03]  /*5970*/  UMOV UR4, 0xffffffff ;  /* 0xffffffff00047882 */ /* 0x000fc60000000000 */
[----:B------:R-:W-:Y:S05]  /*5980*/  BRA.DIV UR4, `(.L_x_113) ;  /* 0x0000002204987947 */ /* 0x000fea000b800000 */
[----:B------:R-:W-:-:S13]  /*5990*/  ELECT P6, URZ, PT ;  /* 0x00000000003f782f */ /* 0x000fda00038c0000 */
.L_x_181:
[----:B------:R-:W-:Y:S04]  /*59a0*/  BSSY B0, `(.L_x_114) ;  /* 0x00001ff000007945 */ /* 0x000fe80003800000 */
[----:B------:R-:W-:Y:S05]  /*59b0*/  @!P6 BRA `(.L_x_115) ;  /* 0x0000001c00f4e947 */ /* 0x000fea0003800000 */
[----:B------:R-:W-:-:S04]  /*59c0*/  LOP3.LUT R23, R23, 0x2, RZ, 0xfc, !PT ;  /* 0x0000000217177812 */ /* 0x000fc800078efcff */
[----:B------:R-:W-:-:S13]  /*59d0*/  ISETP.NE.AND P0, PT, R23, 0x3, PT ;  /* 0x000000031700780c */ /* 0x000fda0003f05270 */
[----:B------:R-:W-:Y:S05]  /*59e0*/  @!P0 BRA `(.L_x_116) ;  /* 0x0000000000048947 */ /* 0x000fea0003800000 */
[----:B------:R-:W-:Y:S01]  /*59f0*/  BPT.TRAP 0x1 ;  /* 0x000000040000795c */ /* 0x000fe20000300000 */
.L_x_116:
[----:B------:R-:W0:Y:S01]  /*5a00*/  S2R R5, SR_CgaCtaId ;  /* 0x0000000000057919 */ /* 0x000e220000008800 */
[----:B------:R-:W-:Y:S02]  /*5a10*/  MOV R0, 0x400 ;  /* 0x0000040000007802 */ /* 0x000fe40000000f00 */
[----:B------:R-:W-:Y:S02]  /*5a20*/  SHF.L.U32 R2, R3, 0x1f, RZ ;  /* 0x0000001f03027819 */ /* 0x000fe400000006ff */
[----:B0-----:R-:W-:-:S05]  /*5a30*/  LEA R5, R5, R0, 0x18 ;  /* 0x0000000005057211 */ /* 0x001fca00078ec0ff */
[----:B------:R-:W-:-:S04]  /*5a40*/  VIADD R5, R5, 0x1c0 ;  /* 0x000001c005057836 */ /* 0x000fc80000000000 */
[C---:B------:R-:W-:Y:S02]  /*5a50*/  IMAD R7, R8.reuse, 0x8, R5 ;  /* 0x0000000808077824 */ /* 0x040fe400078e0205 */
[----:B------:R-:W-:Y:S02]  /*5a60*/  VIADD R8, R8, 0x1 ;  /* 0x0000000108087836 */ /* 0x000fe40000000000 */
[----:B------:R-:W0:Y:S03]  /*5a70*/  SYNCS.PHASECHK.TRANS64.TRYWAIT P0, [R7+URZ], R2 ;  /* 0x00000002070075a7 */ /* 0x000e26000800017f */
[----:B------:R-:W-:-:S04]  /*5a80*/  ISETP.NE.AND P1, PT, R8, 0x38, PT ;  /* 0x000000380800780c */ /* 0x000fc80003f25270 */
[----:B------:R-:W-:Y:S02]  /*5a90*/  SEL R0, RZ, 0x1, P1 ;  /* 0x00000001ff007807 */ /* 0x000fe40000800000 */
[----:B------:R-:W-:Y:S02]  /*5aa0*/  SEL R8, R8, RZ, P1 ;  /* 0x000000ff08087207 */ /* 0x000fe40000800000 */
[----:B------:R-:W-:-:S03]  /*5ab0*/  LOP3.LUT R9, R3, R0, RZ, 0x3c, !PT ;  /* 0x0000000003097212 */ /* 0x000fc600078e3cff */
[----:B------:R-:W-:Y:S01]  /*5ac0*/  IMAD R6, R8, 0x8, R5 ;  /* 0x0000000808067824 */ /* 0x000fe200078e0205 */
[----:B------:R-:W-:Y:S01]  /*5ad0*/  SHF.L.U32 R3, R9, 0x1f, RZ ;  /* 0x0000001f09037819 */ /* 0x000fe200000006ff */
[----:B0-----:R-:W-:Y:S06]  /*5ae0*/  @!P0 BRA `(.L_x_117) ;  /* 0x0000002000608947 */ /* 0x001fec0003800000 */
.L_x_182:
[----:B------:R-:W1:Y:S01]  /*5af0*/  SYNCS.PHASECHK.TRANS64.TRYWAIT P0, [R6+URZ], R3 ;  /* 0x00000003060075a7 */ /* 0x000e62000800017f */
[----:B------:R-:W-:-:S05]  /*5b00*/  VIADD R0, R8, 0x1 ;  /* 0x0000000108007836 */ /* 0x000fca0000000000 */
[----:B------:R-:W-:-:S04]  /*5b10*/  ISETP.NE.AND P1, PT, R0, 0x38, PT ;  /* 0x000000380000780c */ /* 0x000fc80003f25270 */
[----:B0-----:R-:W-:Y:S02]  /*5b20*/  SEL R2, RZ, 0x1, P1 ;  /* 0x00000001ff027807 */ /* 0x001fe40000800000 */
[----:B------:R-:W-:Y:S02]  /*5b30*/  SEL R0, R0, RZ, P1 ;  /* 0x000000ff00007207 */ /* 0x000fe40000800000 */
[----:B------:R-:W-:-:S03]  /*5b40*/  LOP3.LUT R9, R9, R2, RZ, 0x3c, !PT ;  /* 0x0000000209097212 */ /* 0x000fc600078e3cff */
[----:B------:R-:W-:Y:S01]  /*5b50*/  IMAD R7, R0, 0x8, R5 ;  /* 0x0000000800077824 */ /* 0x000fe200078e0205 */
[----:B------:R-:W-:Y:S01]  /*5b60*/  SHF.L.U32 R4, R9, 0x1f, RZ ;  /* 0x0000001f09047819 */ /* 0x000fe200000006ff */
[----:B-1----:R-:W-:Y:S06]  /*5b70*/  @!P0 BRA `(.L_x_118) ;  /* 0x0000002000508947 */ /* 0x002fec0003800000 */
.L_x_183:
[----:B------:R-:W1:Y:S01]  /*5b80*/  SYNCS.PHASECHK.TRANS64.TRYWAIT P0, [R7+URZ], R4 ;  /* 0x00000004070075a7 */ /* 0x000e62000800017f */
[----:B------:R-:W-:-:S05]  /*5b90*/  VIADD R0, R0, 0x1 ;  /* 0x0000000100007836 */ /* 0x000fca0000000000 */
[----:B------:R-:W-:-:S04]  /*5ba0*/  ISETP.NE.AND P1, PT, R0, 0x38, PT ;  /* 0x000000380000780c */ /* 0x000fc80003f25270 */
[----:B------:R-:W-:Y:S02]  /*5bb0*/  SEL R2, RZ, 0x1, P1 ;  /* 0x00000001ff027807 */ /* 0x000fe40000800000 */
[----:B------:R-:W-:Y:S02]  /*5bc0*/  SEL R0, R0, RZ, P1 ;  /* 0x000000ff00007207 */ /* 0x000fe40000800000 */
[----:B------:R-:W-:-:S03]  /*5bd0*/  LOP3.LUT R9, R9, R2, RZ, 0x3c, !PT ;  /* 0x0000000209097212 */ /* 0x000fc600078e3cff */
[----:B0-----:R-:W-:Y:S01]  /*5be0*/  IMAD R6, R0, 0x8, R5 ;  /* 0x0000000800067824 */ /* 0x001fe200078e0205 */
[----:B------:R-:W-:Y:S01]  /*5bf0*/  SHF.L.U32 R3, R9, 0x1f, RZ ;  /* 0x0000001f09037819 */ /* 0x000fe200000006ff */
[----:B-1----:R-:W-:Y:S06]  /*5c00*/  @!P0 BRA `(.L_x_119) ;  /* 0x0000002000408947 */ /* 0x002fec0003800000 */
.L_x_184:
        /* <DEDUP_REMOVED lines=9> */
.L_x_185:
        /* <DEDUP_REMOVED lines=9> */
.L_x_186:
        /* <DEDUP_REMOVED lines=9> */
.L_x_187:
        /* <DEDUP_REMOVED lines=9> */
.L_x_188:
        /* <DEDUP_REMOVED lines=9> */
.L_x_189:
        /* <DEDUP_REMOVED lines=9> */
.L_x_190:
        /* <DEDUP_REMOVED lines=9> */
.L_x_191:
        /* <DEDUP_REMOVED lines=9> */
.L_x_192:
        /* <DEDUP_REMOVED lines=9> */
.L_x_193:
        /* <DEDUP_REMOVED lines=9> */
.L_x_194:
        /* <DEDUP_REMOVED lines=9> */
.L_x_195:
        /* <DEDUP_REMOVED lines=9> */
.L_x_196:
        /* <DEDUP_REMOVED lines=9> */
.L_x_197:
        /* <DEDUP_REMOVED lines=9> */
.L_x_198:
        /* <DEDUP_REMOVED lines=9> */
.L_x_199:
        /* <DEDUP_REMOVED lines=9> */
.L_x_200:
        /* <DEDUP_REMOVED lines=9> */
.L_x_201:
        /* <DEDUP_REMOVED lines=9> */
.L_x_202:
        /* <DEDUP_REMOVED lines=9> */
.L_x_203:
        /* <DEDUP_REMOVED lines=9> */
.L_x_204:
        /* <DEDUP_REMOVED lines=9> */
.L_x_205:
        /* <DEDUP_REMOVED lines=9> */
.L_x_206:
        /* <DEDUP_REMOVED lines=9> */
.L_x_207:
        /* <DEDUP_REMOVED lines=9> */
.L_x_208:
        /* <DEDUP_REMOVED lines=9> */
.L_x_209:
        /* <DEDUP_REMOVED lines=9> */
.L_x_210:
        /* <DEDUP_REMOVED lines=9> */
.L_x_211:
        /* <DEDUP_REMOVED lines=9> */
.L_x_212:
        /* <DEDUP_REMOVED lines=9> */
.L_x_213:
        /* <DEDUP_REMOVED lines=9> */
.L_x_214:
        /* <DEDUP_REMOVED lines=9> */
.L_x_215:
        /* <DEDUP_REMOVED lines=9> */
.L_x_216:
        /* <DEDUP_REMOVED lines=9> */
.L_x_217:
        /* <DEDUP_REMOVED lines=9> */
.L_x_218:
        /* <DEDUP_REMOVED lines=9> */
.L_x_219:
        /* <DEDUP_REMOVED lines=9> */
.L_x_220:
        /* <DEDUP_REMOVED lines=9> */
.L_x_221:
        /* <DEDUP_REMOVED lines=9> */
.L_x_222:
        /* <DEDUP_REMOVED lines=9> */
.L_x_223:
        /* <DEDUP_REMOVED lines=9> */
.L_x_224:
        /* <DEDUP_REMOVED lines=9> */
.L_x_225:
        /* <DEDUP_REMOVED lines=9> */
.L_x_226:
        /* <DEDUP_REMOVED lines=9> */
.L_x_227:
        /* <DEDUP_REMOVED lines=9> */
.L_x_228:
        /* <DEDUP_REMOVED lines=9> */
.L_x_229:
        /* <DEDUP_REMOVED lines=9> */
.L_x_230:
        /* <DEDUP_REMOVED lines=9> */
.L_x_231:
        /* <DEDUP_REMOVED lines=9> */
.L_x_232:
        /* <DEDUP_REMOVED lines=9> */
.L_x_233:
        /* <DEDUP_REMOVED lines=9> */
.L_x_234:
        /* <DEDUP_REMOVED lines=9> */
.L_x_235:
[----:B------:R-:W1:Y:S01]  /*78c0*/  SYNCS.PHASECHK.TRANS64.TRYWAIT P0, [R7+URZ], R4 ;  /* 0x00000004070075a7 */ /* 0x000e62000800017f */
[----:B------:R-:W-:-:S05]  /*78d0*/  VIADD R0, R0, 0x1 ;  /* 0x0000000100007836 */ /* 0x000fca0000000000 */
[----:B------:R-:W-:-:S04]  /*78e0*/  ISETP.NE.AND P1, PT, R0, 0x38, PT ;  /* 0x000000380000780c */ /* 0x000fc80003f25270 */
[----:B------:R-:W-:Y:S02]  /*78f0*/  SEL R2, RZ, 0x1, P1 ;  /* 0x00000001ff027807 */ /* 0x000fe40000800000 */
[----:B------:R-:W-:Y:S02]  /*7900*/  SEL R0, R0, RZ, P1 ;  /* 0x000000ff00007207 */ /* 0x000fe40000800000 */
[----:B------:R-:W-:Y:S01]  /*7910*/  LOP3.LUT R2, R9, R2, RZ, 0x3c, !PT ;  /* 0x0000000209027212 */ /* 0x000fe200078e3cff */
[----:B-1----:R-:W-:Y:S06]  /*7920*/  @!P0 BRA `(.L_x_171) ;  /* 0x0000001400088947 */ /* 0x002fec0003800000 */
.L_x_236:
[----:B------:R-:W-:Y:S01]  /*7930*/  IMAD R5, R0, 0x8, R5 ;  /* 0x0000000800057824 */ /* 0x000fe200078e0205 */
[----:B------:R-:W-:-:S07]  /*7940*/  SHF.L.U32 R0, R2, 0x1f, RZ ;  /* 0x0000001f02007819 */ /* 0x000fce00000006ff */
.L_x_172:
[----:B--2---:R2:W3:Y:S02]  /*7950*/  SYNCS.PHASECHK.TRANS64.TRYWAIT P0, [R5+URZ], R0 ;  /* 0x00000000050075a7 */ /* 0x0044e4000800017f */
[----:B---3--:R-:W-:Y:S05]  /*7960*/  @!P0 NANOSLEEP.SYNCS 0x989680 ;  /* 0x009896800000895d */ /* 0x008fea0003900000 */
[----:B------:R-:W3:Y:S02]  /*7970*/  @!P0 SYNCS.PHASECHK.TRANS64 P0, [R5+URZ], R0 ;  /* 0x00000000050085a7 */ /* 0x000ee4000800007f */
[----:B---3--:R-:W-:Y:S05]  /*7980*/  @!P0 BRA `(.L_x_172) ;  /* 0xfffffffc00f08947 */ /* 0x008fea000383ffff */
.L_x_115:
[----:B------:R-:W-:Y:S05]  /*7990*/  BSYNC B0 ;  /* 0x0000000000007941 */ /* 0x000fea0003800000 */
.L_x_114:
[----:B------:R-:W-:Y:S05]  /*79a0*/  EXIT ;  /* 0x000000000000794d */ /* 0x000fea0003800000 */
.L_x_16:
[----:B0-----:R-:W-:-:S04]  /*79b0*/  IMAD.U32 R3, RZ, RZ, UR44 ;  /* 0x0000002cff037e24 */ /* 0x001fc8000f8e00ff */
[----:B------:R0:W1:Y:S03]  /*79c0*/  SYNCS.PHASECHK.TRANS64.TRYWAIT P0, [R3+URZ+-0x8], R0 ;  /* 0xfffff800030075a7 */ /* 0x000066000800017f */
[----:B-1----:R-:W-:Y:S05]  /*79d0*/  @!P0 NANOSLEEP.SYNCS 0x989680 ;  /* 0x009896800000895d */ /* 0x002fea0003900000 */
[----:B------:R-:W1:Y:S02]  /*79e0*/  @!P0 SYNCS.PHASECHK.TRANS64 P0, [R3+URZ+-0x8], R0 ;  /* 0xfffff800030085a7 */ /* 0x000e64000800007f */
[----:B-1----:R-:W-:Y:S05]  /*79f0*/  @!P0 BRA `(.L_x_16) ;  /* 0xfffffffc00ec8947 */ /* 0x002fea000383ffff */
[----:B------:R-:W-:Y:S05]  /*7a00*/  BRA `(.L_x_173) ;  /* 0xffffffa0009c7947 */ /* 0x000fea000383ffff */
.L_x_21:
[----:B-1----:R1:W2:Y:S02]  /*7a10*/  SYNCS.PHASECHK.TRANS64.TRYWAIT P1, [R3+URZ], R0 ;  /* 0x00000000030075a7 */ /* 0x0022a4000802017f */
[----:B--2---:R-:W-:Y:S05]  /*7a20*/  @!P1 NANOSLEEP.SYNCS 0x989680 ;  /* 0x009896800000995d */ /* 0x004fea0003900000 */
[----:B------:R-:W2:Y:S02]  /*7a30*/  @!P1 SYNCS.PHASECHK.TRANS64 P1, [R3+URZ], R0 ;  /* 0x00000000030095a7 */ /* 0x000ea4000802007f */
[----:B--2---:R-:W-:Y:S05]  /*7a40*/  @!P1 BRA `(.L_x_21) ;  /* 0xfffffffc00f09947 */ /* 0x004fea000383ffff */
[----:B------:R-:W-:Y:S05]  /*7a50*/  BRA `(.L_x_20) ;  /* 0xffffffa400087947 */ /* 0x000fea000383ffff */
.L_x_26:
[----:B-1----:R-:W-:-:S04]  /*7a60*/  IMAD.U32 R4, RZ, RZ, UR4 ;  /* 0x00000004ff047e24 */ /* 0x002fc8000f8e00ff */
[----:B------:R1:W2:Y:S03]  /*7a70*/  SYNCS.PHASECHK.TRANS64.TRYWAIT P1, [R4+URZ], R3 ;  /* 0x00000003040075a7 */ /* 0x0002a6000802017f */
[----:B--2---:R-:W-:Y:S05]  /*7a80*/  @!P1 NANOSLEEP.SYNCS 0x989680 ;  /* 0x009896800000995d */ /* 0x004fea0003900000 */
[----:B------:R-:W2:Y:S02]  /*7a90*/  @!P1 SYNCS.PHASECHK.TRANS64 P1, [R4+URZ], R3 ;  /* 0x00000003040095a7 */ /* 0x000ea4000802007f */
[----:B--2---:R-:W-:Y:S05]  /*7aa0*/  @!P1 BRA `(.L_x_26) ;  /* 0xfffffffc00ec9947 */ /* 0x004fea000383ffff */
[----:B------:R-:W-:Y:S05]  /*7ab0*/  BRA `(.L_x_25) ;  /* 0xffffffa400647947 */ /* 0x000fea000383ffff */
.L_x_32:
[----:B0-----:R-:W-:-:S04]  /*7ac0*/  IMAD.U32 R3, RZ, RZ, UR44 ;  /* 0x0000002cff037e24 */ /* 0x001fc8000f8e00ff */
[----:B------:R0:W1:Y:S03]  /*7ad0*/  SYNCS.PHASECHK.TRANS64.TRYWAIT P0, [R3+URZ+0x8], R0 ;  /* 0x00000800030075a7 */ /* 0x000066000800017f */
[----:B-1----:R-:W-:Y:S05]  /*7ae0*/  @!P0 NANOSLEEP.SYNCS 0x989680 ;  /* 0x009896800000895d */ /* 0x002fea0003900000 */
[----:B------:R-:W1:Y:S02]  /*7af0*/  @!P0 SYNCS.PHASECHK.TRANS64 P0, [R3+URZ+0x8], R0 ;  /* 0x00000800030085a7 */ /* 0x000e64000800007f */
[----:B-1----:R-:W-:Y:S05]  /*7b00*/  @!P0 BRA `(.L_x_32) ;  /* 0xfffffffc00ec8947 */ /* 0x002fea000383ffff */
[----:B------:R-:W-:Y:S05]  /*7b10*/  BRA `(.L_x_174) ;  /* 0xffffffa800347947 */ /* 0x000fea000383ffff */
.L_x_101:
[----:B------:R-:W-:Y:S01]  /*7b20*/  BSSY B1, `(.L_x_175) ;  /* 0x0000006000017945 */ /* 0x000fe20003800000 */
[----:B------:R-:W-:-:S07]  /*7b30*/  IMAD.MOV.U32 R15, RZ, RZ, -0x1 ;  /* 0xffffffffff0f7424 */ /* 0x000fce00078e00ff */
[----:B-----5:R-:W-:Y:S05]  /*7b40*/  WARPSYNC.COLLECTIVE R15, `(.L_x_176) ;  /* 0x000000000f0c7348 */ /* 0x020fea0003c00000 */
[----:B------:R-:W-:Y:S02]  /*7b50*/  ELECT P6, UR62, PT ;  /* 0x00000000003e782f */ /* 0x000fe400038c0000 */
[----:B------:R-:W-:Y:S01]  /*7b60*/  MOV R14, UR62 ;  /* 0x0000003e000e7c02 */ /* 0x000fe20008000f00 */
[----:B-----5:R-:W-:Y:S10]  /*7b70*/  ENDCOLLECTIVE ;  /* 0x000000000000791b */ /* 0x020ff40003800000 */
.L_x_176:
[----:B------:R-:W-:Y:S05]  /*7b80*/  BSYNC B1 ;  /* 0x0000000000017941 */ /* 0x000fea0003800000 */
.L_x_175:
[----:B------:R-:W-:Y:S05]  /*7b90*/  BRA `(.L_x_177) ;  /* 0xffffffd000c47947 */ /* 0x000fea000383ffff */
.L_x_104:
[----:B-1----:R1:W2:Y:S02]  /*7ba0*/  SYNCS.PHASECHK.TRANS64.TRYWAIT P1, [R11+URZ+0x1c0], R6 ;  /* 0x0001c0060b0075a7 */ /* 0x0022a4000802017f */
[----:B--2---:R-:W-:Y:S05]  /*7bb0*/  @!P1 NANOSLEEP.SYNCS 0x989680 ;  /* 0x009896800000995d */ /* 0x004fea0003900000 */
[----:B------:R-:W2:Y:S02]  /*7bc0*/  @!P1 SYNCS.PHASECHK.TRANS64 P1, [R11+URZ+0x1c0], R6 ;  /* 0x0001c0060b0095a7 */ /* 0x000ea4000802007f */
[----:B--2---:R-:W-:Y:S05]  /*7bd0*/  @!P1 BRA `(.L_x_104) ;  /* 0xfffffffc00f09947 */ /* 0x004fea000383ffff */
[----:B------:R-:W-:Y:S05]  /*7be0*/  BRA `(.L_x_178) ;  /* 0xffffffd000f87947 */ /* 0x000fea000383ffff */
.L_x_113:
[----:B------:R-:W-:Y:S01]  /*7bf0*/  BSSY B0, `(.L_x_179) ;  /* 0x0000006000007945 */ /* 0x000fe20003800000 */
[----:B------:R-:W-:-:S07]  /*7c00*/  IMAD.MOV.U32 R15, RZ, RZ, -0x1 ;  /* 0xffffffffff0f7424 */ /* 0x000fce00078e00ff */
[----:B-----5:R-:W-:Y:S05]  /*7c10*/  WARPSYNC.COLLECTIVE R15, `(.L_x_180) ;  /* 0x000000000f0c7348 */ /* 0x020fea0003c00000 */
[----:B------:R-:W-:Y:S02]  /*7c20*/  ELECT P6, UR62, PT ;  /* 0x00000000003e782f */ /* 0x000fe400038c0000 */
[----:B------:R-:W-:Y:S01]  /*7c30*/  MOV R14, UR62 ;  /* 0x0000003e000e7c02 */ /* 0x000fe20008000f00 */
[----:B-----5:R-:W-:Y:S10]  /*7c40*/  ENDCOLLECTIVE ;  /* 0x000000000000791b */ /* 0x020ff40003800000 */
.L_x_180:
[----:B------:R-:W-:Y:S05]  /*7c50*/  BSYNC B0 ;  /* 0x0000000000007941 */ /* 0x000fea0003800000 */
.L_x_179:
[----:B------:R-:W-:Y:S05]  /*7c60*/  BRA `(.L_x_181) ;  /* 0xffffffdc004c7947 */ /* 0x000fea000383ffff */
.L_x_117:
[----:B0-----:R0:W1:Y:S02]  /*7c70*/  SYNCS.PHASECHK.TRANS64.TRYWAIT P0, [R7+URZ], R2 ;  /* 0x00000002070075a7 */ /* 0x001064000800017f */
[----:B-1----:R-:W-:Y:S05]  /*7c80*/  @!P0 NANOSLEEP.SYNCS 0x989680 ;  /* 0x009896800000895d */ /* 0x002fea0003900000 */
[----:B------:R-:W1:Y:S02]  /*7c90*/  @!P0 SYNCS.PHASECHK.TRANS64 P0, [R7+URZ], R2 ;  /* 0x00000002070085a7 */ /* 0x000e64000800007f */
[----:B-1----:R-:W-:Y:S05]  /*7ca0*/  @!P0 BRA `(.L_x_117) ;  /* 0xfffffffc00f08947 */ /* 0x002fea000383ffff */
[----:B------:R-:W-:Y:S05]  /*7cb0*/  BRA `(.L_x_182) ;  /* 0xffffffdc008c7947 */ /* 0x000fea000383ffff */
.L_x_118:
[----:B0-----:R0:W1:Y:S02]  /*7cc0*/  SYNCS.PHASECHK.TRANS64.TRYWAIT P0, [R6+URZ], R3 ;  /* 0x00000003060075a7 */ /* 0x001064000800017f */
[----:B-1----:R-:W-:Y:S05]  /*7cd0*/  @!P0 NANOSLEEP.SYNCS 0x989680 ;  /* 0x009896800000895d */ /* 0x002fea0003900000 */
[----:B------:R-:W1:Y:S02]  /*7ce0*/  @!P0 SYNCS.PHASECHK.TRANS64 P0, [R6+URZ], R3 ;  /* 0x00000003060085a7 */ /* 0x000e64000800007f */
[----:B-1----:R-:W-:Y:S05]  /*7cf0*/  @!P0 BRA `(.L_x_118) ;  /* 0xfffffffc00f08947 */ /* 0x002fea000383ffff */
[----:B------:R-:W-:Y:S05]  /*7d00*/  BRA `(.L_x_183) ;  /* 0xffffffdc009c7947 */ /* 0x000fea000383ffff */
.L_x_119:
[----:B0-----:R0:W1:Y:S02]  /*7d10*/  SYNCS.PHASECHK.TRANS64.TRYWAIT P0, [R7+URZ], R4 ;  /* 0x00000004070075a7 */ /* 0x001064000800017f */
[----:B-1----:R-:W-:Y:S05]  /*7d20*/  @!P0 NANOSLEEP.SYNCS 0x989680 ;  /* 0x009896800000895d */ /* 0x002fea0003900000 */
[----:B------:R-:W1:Y:S02]  /*7d30*/  @!P0 SYNCS.PHASECHK.TRANS64 P0, [R7+URZ], R4 ;  /* 0x00000004070085a7 */ /* 0x000e64000800007f */
[----:B-1----:R-:W-:Y:S05]  /*7d40*/  @!P0 BRA `(.L_x_119) ;  /* 0xfffffffc00f08947 */ /* 0x002fea000383ffff */
[----:B------:R-:W-:Y:S05]  /*7d50*/  BRA `(.L_x_184) ;  /* 0xffffffdc00ac7947 */ /* 0x000fea000383ffff */
.L_x_120:
[----:B0-----:R0:W1:Y:S02]  /*7d60*/  SYNCS.PHASECHK.TRANS64.TRYWAIT P0, [R6+URZ], R3 ;  /* 0x00000003060075a7 */ /* 0x001064000800017f */
[----:B-1----:R-:W-:Y:S05]  /*7d70*/  @!P0 NANOSLEEP.SYNCS 0x989680 ;  /* 0x009896800000895d */ /* 0x002fea0003900000 */
[----:B------:R-:W1:Y:S02]  /*7d80*/  @!P0 SYNCS.PHASECHK.TRANS64 P0, [R6+URZ], R3 ;  /* 0x00000003060085a7 */ /* 0x000e64000800007f */
[----:B-1----:R-:W-:Y:S05]  /*7d90*/  @!P0 BRA `(.L_x_120) ;  /* 0xfffffffc00f08947 */ /* 0x002fea000383ffff */
[----:B------:R-:W-:Y:S05]  /*7da0*/  BRA `(.L_x_185) ;  /* 0xffffffdc00bc7947 */ /* 0x000fea000383ffff */
.L_x_121:
[----:B0-----:R0:W1:Y:S02]  /*7db0*/  SYNCS.PHASECHK.TRANS64.TRYWAIT P0, [R7+URZ], R4 ;  /* 0x00000004070075a7 */ /* 0x001064000800017f */
[----:B-1----:R-:W-:Y:S05]  /*7dc0*/  @!P0 NANOSLEEP.SYNCS 0x989680 ;  /* 0x009896800000895d */ /* 0x002fea0003900000 */
[----:B------:R-:W1:Y:S02]  /*7dd0*/  @!P0 SYNCS.PHASECHK.TRANS64 P0, [R7+URZ], R4 ;  /* 0x00000004070085a7 */ /* 0x000e64000800007f */
[----:B-1----:R-:W-:Y:S05]  /*7de0*/  @!P0 BRA `(.L_x_121) ;  /* 0xfffffffc00f08947 */ /* 0x002fea000383ffff */
[----:B------:R-:W-:Y:S05]  /*7df0*/  BRA `(.L_x_186) ;  /* 0xffffffdc00cc7947 */ /* 0x000fea000383ffff */
.L_x_122:
[----:B0-----:R0:W1:Y:S02]  /*7e00*/  SYNCS.PHASECHK.TRANS64.TRYWAIT P0, [R6+URZ], R3 ;  /* 0x00000003060075a7 */ /* 0x001064000800017f */
[----:B-1----:R-:W-:Y:S05]  /*7e10*/  @!P0 NANOSLEEP.SYNCS 0x989680 ;  /* 0x009896800000895d */ /* 0x002fea0003900000 */
[----:B------:R-:W1:Y:S02]  /*7e20*/  @!P0 SYNCS.PHASECHK.TRANS64 P0, [R6+URZ], R3 ;  /* 0x00000003060085a7 */ /* 0x000e64000800007f */
[----:B-1----:R-:W-:Y:S05]  /*7e30*/  @!P0 BRA `(.L_x_122) ;  /* 0xfffffffc00f08947 */ /* 0x002fea000383ffff */
[----:B------:R-:W-:Y:S05]  /*7e40*/  BRA `(.L_x_187) ;  /* 0xffffffdc00dc7947 */ /* 0x000fea000383ffff */
.L_x_123:
[----:B0-----:R0:W1:Y:S02]  /*7e50*/  SYNCS.PHASECHK.TRANS64.TRYWAIT P0, [R7+URZ], R4 ;  /* 0x00000004070075a7 */ /* 0x001064000800017f */
[----:B-1----:R-:W-:Y:S05]  /*7e60*/  @!P0 NANOSLEEP.SYNCS 0x989680 ;  /* 0x009896800000895d */ /* 0x002fea0003900000 */
[----:B------:R-:W1:Y:S02]  /*7e70*/  @!P0 SYNCS.PHASECHK.TRANS64 P0, [R7+URZ], R4 ;  /* 0x00000004070085a7 */ /* 0x000e64000800007f */
[----:B-1----:R-:W-:Y:S05]  /*7e80*/  @!P0 BRA `(.L_x_123) ;  /* 0xfffffffc00f08947 */ /* 0x002fea000383ffff */
[----:B------:R-:W-:Y:S05]  /*7e90*/  BRA `(.L_x_188) ;  /* 0xffffffdc00ec7947 */ /* 0x000fea000383ffff */
.L_x_124:
[----:B0-----:R0:W1:Y:S02]  /*7ea0*/  SYNCS.PHASECHK.TRANS64.TRYWAIT P0, [R6+URZ], R3 ;  /* 0x00000003060075a7 */ /* 0x001064000800017f */
[----:B-1----:R-:W-:Y:S05]  /*7eb0*/  @!P0 NANOSLEEP.SYNCS 0x989680 ;  /* 0x009896800000895d */ /* 0x002fea0003900000 */
[----:B------:R-:W1:Y:S02]  /*7ec0*/  @!P0 SYNCS.PHASECHK.TRANS64 P0, [R6+URZ], R3 ;  /* 0x00000003060085a7 */ /* 0x000e64000800007f */
[----:B-1----:R-:W-:Y:S05]  /*7ed0*/  @!P0 BRA `(.L_x_124) ;  /* 0xfffffffc00f08947 */ /* 0x002fea000383ffff */
[----:B------:R-:W-:Y:S05]  /*7ee0*/  BRA `(.L_x_189) ;  /* 0xffffffdc00fc7947 */ /* 0x000fea000383ffff */
.L_x_125:
[----:B0-----:R0:W1:Y:S02]  /*7ef0*/  SYNCS.PHASECHK.TRANS64.TRYWAIT P0, [R7+URZ], R4 ;  /* 0x00000004070075a7 */ /* 0x001064000800017f */
[----:B-1----:R-:W-:Y:S05]  /*7f00*/  @!P0 NANOSLEEP.SYNCS 0x989680 ;  /* 0x009896800000895d */ /* 0x002fea0003900000 */
[----:B------:R-:W1:Y:S02]  /*7f10*/  @!P0 SYNCS.PHASECHK.TRANS64 P0, [R7+URZ], R4 ;  /* 0x00000004070085a7 */ /* 0x000e64000800007f */
[----:B-1----:R-:W-:Y:S05]  /*7f20*/  @!P0 BRA `(.L_x_125) ;  /* 0xfffffffc00f08947 */ /* 0x002fea000383ffff */
[----:B------:R-:W-:Y:S05]  /*7f30*/  BRA `(.L_x_190) ;  /* 0xffffffe0000c7947 */ /* 0x000fea000383ffff */
.L_x_126:
[----:B0-----:R0:W1:Y:S02]  /*7f40*/  SYNCS.PHASECHK.TRANS64.TRYWAIT P0, [R6+URZ], R3 ;  /* 0x00000003060075a7 */ /* 0x001064000800017f */
[----:B-1----:R-:W-:Y:S05]  /*7f50*/  @!P0 NANOSLEEP.SYNCS 0x989680 ;  /* 0x009896800000895d */ /* 0x002fea0003900000 */
[----:B------:R-:W1:Y:S02]  /*7f60*/  @!P0 SYNCS.PHASECHK.TRANS64 P0, [R6+URZ], R3 ;  /* 0x00000003060085a7 */ /* 0x000e64000800007f */
[----:B-1----:R-:W-:Y:S05]  /*7f70*/  @!P0 BRA `(.L_x_126) ;  /* 0xfffffffc00f08947 */ /* 0x002fea000383ffff */
[----:B------:R-:W-:Y:S05]  /*7f80*/  BRA `(.L_x_191) ;  /* 0xffffffe0001c7947 */ /* 0x000fea000383ffff */
.L_x_127:
[----:B0-----:R0:W1:Y:S02]  /*7f90*/  SYNCS.PHASECHK.TRANS64.TRYWAIT P0, [R7+URZ], R4 ;  /* 0x00000004070075a7 */ /* 0x001064000800017f */
[----:B-1----:R-:W-:Y:S05]  /*7fa0*/  @!P0 NANOSLEEP.SYNCS 0x989680 ;  /* 0x009896800000895d */ /* 0x002fea0003900000 */
[----:B------:R-:W1:Y:S02]  /*7fb0*/  @!P0 SYNCS.PHASECHK.TRANS64 P0, [R7+URZ], R4 ;  /* 0x00000004070085a7 */ /* 0x000e64000800007f */
[----:B-1----:R-:W-:Y:S05]  /*7fc0*/  @!P0 BRA `(.L_x_127) ;  /* 0xfffffffc00f08947 */ /* 0x002fea000383ffff */
[----:B------:R-:W-:Y:S05]  /*7fd0*/  BRA `(.L_x_192) ;  /* 0xffffffe0002c7947 */ /* 0x000fea000383ffff */
.L_x_128:
[----:B0-----:R0:W1:Y:S02]  /*7fe0*/  SYNCS.PHASECHK.TRANS64.TRYWAIT P0, [R6+URZ], R3 ;  /* 0x00000003060075a7 */ /* 0x001064000800017f */
[----:B-1----:R-:W-:Y:S05]  /*7ff0*/  @!P0 NANOSLEEP.SYNCS 0x989680 ;  /* 0x009896800000895d */ /* 0x002fea0003900000 */
[----:B------:R-:W1:Y:S02]  /*8000*/  @!P0 SYNCS.PHASECHK.TRANS64 P0, [R6+URZ], R3 ;  /* 0x00000003060085a7 */ /* 0x000e64000800007f */
[----:B-1----:R-:W-:Y:S05]  /*8010*/  @!P0 BRA `(.L_x_128) ;  /* 0xfffffffc00f08947 */ /* 0x002fea000383ffff */
[----:B------:R-:W-:Y:S05]  /*8020*/  BRA `(.L_x_193) ;  /* 0xffffffe0003c7947 */ /* 0x000fea000383ffff */
.L_x_129:
[----:B0-----:R0:W1:Y:S02]  /*8030*/  SYNCS.PHASECHK.TRANS64.TRYWAIT P0, [R7+URZ], R4 ;  /* 0x00000004070075a7 */ /* 0x001064000800017f */
[----:B-1----:R-:W-:Y:S05]  /*8040*/  @!P0 NANOSLEEP.SYNCS 0x989680 ;  /* 0x009896800000895d */ /* 0x002fea0003900000 */
[----:B------:R-:W1:Y:S02]  /*8050*/  @!P0 SYNCS.PHASECHK.TRANS64 P0, [R7+URZ], R4 ;  /* 0x00000004070085a7 */ /* 0x000e64000800007f */
[----:B-1----:R-:W-:Y:S05]  /*8060*/  @!P0 BRA `(.L_x_129) ;  /* 0xfffffffc00f08947 */ /* 0x002fea000383ffff */
[----:B------:R-:W-:Y:S05]  /*8070*/  BRA `(.L_x_194) ;  /* 0xffffffe0004c7947 */ /* 0x000fea000383ffff */
.L_x_130:
[----:B0-----:R0:W1:Y:S02]  /*8080*/  SYNCS.PHASECHK.TRANS64.TRYWAIT P0, [R6+URZ], R3 ;  /* 0x00000003060075a7 */ /* 0x001064000800017f */
[----:B-1----:R-:W-:Y:S05]  /*8090*/  @!P0 NANOSLEEP.SYNCS 0x989680 ;  /* 0x009896800000895d */ /* 0x002fea0003900000 */
[----:B------:R-:W1:Y:S02]  /*80a0*/  @!P0 SYNCS.PHASECHK.TRANS64 P0, [R6+URZ], R3 ;  /* 0x00000003060085a7 */ /* 0x000e64000800007f */
[----:B-1----:R-:W-:Y:S05]  /*80b0*/  @!P0 BRA `(.L_x_130) ;  /* 0xfffffffc00f08947 */ /* 0x002fea000383ffff */
[----:B------:R-:W-:Y:S05]  /*80c0*/  BRA `(.L_x_195) ;  /* 0xffffffe0005c7947 */ /* 0x000fea000383ffff */
.L_x_131:
[----:B0-----:R0:W1:Y:S02]  /*80d0*/  SYNCS.PHASECHK.TRANS64.TRYWAIT P0, [R7+URZ], R4 ;  /* 0x00000004070075a7 */ /* 0x001064000800017f */
[----:B-1----:R-:W-:Y:S05]  /*80e0*/  @!P0 NANOSLEEP.SYNCS 0x989680 ;  /* 0x009896800000895d */ /* 0x002fea0003900000 */
[----:B------:R-:W1:Y:S02]  /*80f0*/  @!P0 SYNCS.PHASECHK.TRANS64 P0, [R7+URZ], R4 ;  /* 0x00000004070085a7 */ /* 0x000e64000800007f */
[----:B-1----:R-:W-:Y:S05]  /*8100*/  @!P0 BRA `(.L_x_131) ;  /* 0xfffffffc00f08947 */ /* 0x002fea000383ffff */
[----:B------:R-:W-:Y:S05]  /*8110*/  BRA `(.L_x_196) ;  /* 0xffffffe0006c7947 */ /* 0x000fea000383ffff */
.L_x_132:
[----:B0-----:R0:W1:Y:S02]  /*8120*/  SYNCS.PHASECHK.TRANS64.TRYWAIT P0, [R6+URZ], R3 ;  /* 0x00000003060075a7 */ /* 0x001064000800017f */
[----:B-1----:R-:W-:Y:S05]  /*8130*/  @!P0 NANOSLEEP.SYNCS 0x989680 ;  /* 0x009896800000895d */ /* 0x002fea0003900000 */
[----:B------:R-:W1:Y:S02]  /*8140*/  @!P0 SYNCS.PHASECHK.TRANS64 P0, [R6+URZ], R3 ;  /* 0x00000003060085a7 */ /* 0x000e64000800007f */
[----:B-1----:R-:W-:Y:S05]  /*8150*/  @!P0 BRA `(.L_x_132) ;  /* 0xfffffffc00f08947 */ /* 0x002fea000383ffff */
[----:B------:R-:W-:Y:S05]  /*8160*/  BRA `(.L_x_197) ;  /* 0xffffffe0007c7947 */ /* 0x000fea000383ffff */
.L_x_133:
[----:B0-----:R0:W1:Y:S02]  /*8170*/  SYNCS.PHASECHK.TRANS64.TRYWAIT P0, [R7+URZ], R4 ;  /* 0x00000004070075a7 */ /* 0x001064000800017f */
[----:B-1----:R-:W-:Y:S05]  /*8180*/  @!P0 NANOSLEEP.SYNCS 0x989680 ;  /* 0x009896800000895d */ /* 0x002fea0003900000 */
[----:B------:R-:W1:Y:S02]  /*8190*/  @!P0 SYNCS.PHASECHK.TRANS64 P0, [R7+URZ], R4 ;  /* 0x00000004070085a7 */ /* 0x000e64000800007f */
[----:B-1----:R-:W-:Y:S05]  /*81a0*/  @!P0 BRA `(.L_x_133) ;  /* 0xfffffffc00f08947 */ /* 0x002fea000383ffff */
[----:B------:R-:W-:Y:S05]  /*81b0*/  BRA `(.L_x_198) ;  /* 0xffffffe0008c7947 */ /* 0x000fea000383ffff */
.L_x_134:
[----:B0-----:R0:W1:Y:S02]  /*81c0*/  SYNCS.PHASECHK.TRANS64.TRYWAIT P0, [R6+URZ], R3 ;  /* 0x00000003060075a7 */ /* 0x001064000800017f */
[----:B-1----:R-:W-:Y:S05]  /*81d0*/  @!P0 NANOSLEEP.SYNCS 0x989680 ;  /* 0x009896800000895d */ /* 0x002fea0003900000 */
[----:B------:R-:W1:Y:S02]  /*81e0*/  @!P0 SYNCS.PHASECHK.TRANS64 P0, [R6+URZ], R3 ;  /* 0x00000003060085a7 */ /* 0x000e64000800007f */
[----:B-1----:R-:W-:Y:S05]  /*81f0*/  @!P0 BRA `(.L_x_134) ;  /* 0xfffffffc00f08947 */ /* 0x002fea000383ffff */
[----:B------:R-:W-:Y:S05]  /*8200*/  BRA `(.L_x_199) ;  /* 0xffffffe0009c7947 */ /* 0x000fea000383ffff */
.L_x_135:
[----:B0-----:R0:W1:Y:S02]  /*8210*/  SYNCS.PHASECHK.TRANS64.TRYWAIT P0, [R7+URZ], R4 ;  /* 0x00000004070075a7 */ /* 0x001064000800017f */
[----:B-1----:R-:W-:Y:S05]  /*8220*/  @!P0 NANOSLEEP.SYNCS 0x989680 ;  /* 0x009896800000895d */ /* 0x002fea0003900000 */
[----:B------:R-:W1:Y:S02]  /*8230*/  @!P0 SYNCS.PHASECHK.TRANS64 P0, [R7+URZ], R4 ;  /* 0x00000004070085a7 */ /* 0x000e64000800007f */
[----:B-1----:R-:W-:Y:S05]  /*8240*/  @!P0 BRA `(.L_x_135) ;  /* 0xfffffffc00f08947 */ /* 0x002fea000383ffff */
[----:B------:R-:W-:Y:S05]  /*8250*/  BRA `(.L_x_200) ;  /* 0xffffffe000ac7947 */ /* 0x000fea000383ffff */
.L_x_136:
[----:B0-----:R0:W1:Y:S02]  /*8260*/  SYNCS.PHASECHK.TRANS64.TRYWAIT P0, [R6+URZ], R3 ;  /* 0x00000003060075a7 */ /* 0x001064000800017f */
[----:B-1----:R-:W-:Y:S05]  /*8270*/  @!P0 NANOSLEEP.SYNCS 0x989680 ;  /* 0x009896800000895d */ /* 0x002fea0003900000 */
[----:B------:R-:W1:Y:S02]  /*8280*/  @!P0 SYNCS.PHASECHK.TRANS64 P0, [R6+URZ], R3 ;  /* 0x00000003060085a7 */ /* 0x000e64000800007f */
[----:B-1----:R-:W-:Y:S05]  /*8290*/  @!P0 BRA `(.L_x_136) ;  /* 0xfffffffc00f08947 */ /* 0x002fea000383ffff */
[----:B------:R-:W-:Y:S05]  /*82a0*/  BRA `(.L_x_201) ;  /* 0xffffffe000bc7947 */ /* 0x000fea000383ffff */
.L_x_137:
[----:B0-----:R0:W1:Y:S02]  /*82b0*/  SYNCS.PHASECHK.TRANS64.TRYWAIT P0, [R7+URZ], R4 ;  /* 0x00000004070075a7 */ /* 0x001064000800017f */
[----:B-1----:R-:W-:Y:S05]  /*82c0*/  @!P0 NANOSLEEP.SYNCS 0x989680 ;  /* 0x009896800000895d */ /* 0x002fea0003900000 */
[----:B------:R-:W1:Y:S02]  /*82d0*/  @!P0 SYNCS.PHASECHK.TRANS64 P0, [R7+URZ], R4 ;  /* 0x00000004070085a7 */ /* 0x000e64000800007f */
[----:B-1----:R-:W-:Y:S05]  /*82e0*/  @!P0 BRA `(.L_x_137) ;  /* 0xfffffffc00f08947 */ /* 0x002fea000383ffff */
[----:B------:R-:W-:Y:S05]  /*82f0*/  BRA `(.L_x_202) ;  /* 0xffffffe000cc7947 */ /* 0x000fea000383ffff */
.L_x_138:
[----:B0-----:R0:W1:Y:S02]  /*8300*/  SYNCS.PHASECHK.TRANS64.TRYWAIT P0, [R6+URZ], R3 ;  /* 0x00000003060075a7 */ /* 0x001064000800017f */
[----:B-1----:R-:W-:Y:S05]  /*8310*/  @!P0 NANOSLEEP.SYNCS 0x989680 ;  /* 0x009896800000895d */ /* 0x002fea0003900000 */
[----:B------:R-:W1:Y:S02]  /*8320*/  @!P0 SYNCS.PHASECHK.TRANS64 P0, [R6+URZ], R3 ;  /* 0x00000003060085a7 */ /* 0x000e64000800007f */
[----:B-1----:R-:W-:Y:S05]  /*8330*/  @!P0 BRA `(.L_x_138) ;  /* 0xfffffffc00f08947 */ /* 0x002fea000383ffff */
[----:B------:R-:W-:Y:S05]  /*8340*/  BRA `(.L_x_203) ;  /* 0xffffffe000dc7947 */ /* 0x000fea000383ffff */
.L_x_139:
[----:B0-----:R0:W1:Y:S02]  /*8350*/  SYNCS.PHASECHK.TRANS64.TRYWAIT P0, [R7+URZ], R4 ;  /* 0x00000004070075a7 */ /* 0x001064000800017f */
[----:B-1----:R-:W-:Y:S05]  /*8360*/  @!P0 NANOSLEEP.SYNCS 0x989680 ;  /* 0x009896800000895d */ /* 0x002fea0003900000 */
[----:B------:R-:W1:Y:S02]  /*8370*/  @!P0 SYNCS.PHASECHK.TRANS64 P0, [R7+URZ], R4 ;  /* 0x00000004070085a7 */ /* 0x000e64000800007f */
[----:B-1----:R-:W-:Y:S05]  /*8380*/  @!P0 BRA `(.L_x_139) ;  /* 0xfffffffc00f08947 */ /* 0x002fea000383ffff */
[----:B------:R-:W-:Y:S05]  /*8390*/  BRA `(.L_x_204) ;  /* 0xffffffe000ec7947 */ /* 0x000fea000383ffff */
.L_x_140:
[----:B0-----:R0:W1:Y:S02]  /*83a0*/  SYNCS.PHASECHK.TRANS64.TRYWAIT P0, [R6+URZ], R3 ;  /* 0x00000003060075a7 */ /* 0x001064000800017f */
[----:B-1----:R-:W-:Y:S05]  /*83b0*/  @!P0 NANOSLEEP.SYNCS 0x989680 ;  /* 0x009896800000895d */ /* 0x002fea0003900000 */
[----:B------:R-:W1:Y:S02]  /*83c0*/  @!P0 SYNCS.PHASECHK.TRANS64 P0, [R6+URZ], R3 ;  /* 0x00000003060085a7 */ /* 0x000e64000800007f */
[----:B-1----:R-:W-:Y:S05]  /*83d0*/  @!P0 BRA `(.L_x_140) ;  /* 0xfffffffc00f08947 */ /* 0x002fea000383ffff */
[----:B------:R-:W-:Y:S05]  /*83e0*/  BRA `(.L_x_205) ;  /* 0xffffffe000fc7947 */ /* 0x000fea000383ffff */
.L_x_141:
[----:B0-----:R0:W1:Y:S02]  /*83f0*/  SYNCS.PHASECHK.TRANS64.TRYWAIT P0, [R7+URZ], R4 ;  /* 0x00000004070075a7 */ /* 0x001064000800017f */
[----:B-1----:R-:W-:Y:S05]  /*8400*/  @!P0 NANOSLEEP.SYNCS 0x989680 ;  /* 0x009896800000895d */ /* 0x002fea0003900000 */
[----:B------:R-:W1:Y:S02]  /*8410*/  @!P0 SYNCS.PHASECHK.TRANS64 P0, [R7+URZ], R4 ;  /* 0x00000004070085a7 */ /* 0x000e64000800007f */
[----:B-1----:R-:W-:Y:S05]  /*8420*/  @!P0 BRA `(.L_x_141) ;  /* 0xfffffffc00f08947 */ /* 0x002fea000383ffff */
[----:B------:R-:W-:Y:S05]  /*8430*/  BRA `(.L_x_206) ;  /* 0xffffffe4000c7947 */ /* 0x000fea000383ffff */
.L_x_142:
[----:B0-----:R0:W1:Y:S02]  /*8440*/  SYNCS.PHASECHK.TRANS64.TRYWAIT P0, [R6+URZ], R3 ;  /* 0x00000003060075a7 */ /* 0x001064000800017f */
[----:B-1----:R-:W-:Y:S05]  /*8450*/  @!P0 NANOSLEEP.SYNCS 0x989680 ;  /* 0x009896800000895d */ /* 0x002fea0003900000 */
[----:B------:R-:W1:Y:S02]  /*8460*/  @!P0 SYNCS.PHASECHK.TRANS64 P0, [R6+URZ], R3 ;  /* 0x00000003060085a7 */ /* 0x000e64000800007f */
[----:B-1----:R-:W-:Y:S05]  /*8470*/  @!P0 BRA `(.L_x_142) ;  /* 0xfffffffc00f08947 */ /* 0x002fea000383ffff */
[----:B------:R-:W-:Y:S05]  /*8480*/  BRA `(.L_x_207) ;  /* 0xffffffe4001c7947 */ /* 0x000fea000383ffff */
.L_x_143:
[----:B0-----:R0:W1:Y:S02]  /*8490*/  SYNCS.PHASECHK.TRANS64.TRYWAIT P0, [R7+URZ], R4 ;  /* 0x00000004070075a7 */ /* 0x001064000800017f */
[----:B-1----:R-:W-:Y:S05]  /*84a0*/  @!P0 NANOSLEEP.SYNCS 0x989680 ;  /* 0x009896800000895d */ /* 0x002fea0003900000 */
[----:B------:R-:W1:Y:S02]  /*84b0*/  @!P0 SYNCS.PHASECHK.TRANS64 P0, [R7+URZ], R4 ;  /* 0x00000004070085a7 */ /* 0x000e64000800007f */
[----:B-1----:R-:W-:Y:S05]  /*84c0*/  @!P0 BRA `(.L_x_143) ;  /* 0xfffffffc00f08947 */ /* 0x002fea000383ffff */
[----:B------:R-:W-:Y:S05]  /*84d0*/  BRA `(.L_x_208) ;  /* 0xffffffe4002c7947 */ /* 0x000fea000383ffff */
.L_x_144:
[----:B0-----:R0:W1:Y:S02]  /*84e0*/  SYNCS.PHASECHK.TRANS64.TRYWAIT P0, [R6+URZ], R3 ;  /* 0x00000003060075a7 */ /* 0x001064000800017f */
[----:B-1----:R-:W-:Y:S05]  /*84f0*/  @!P0 NANOSLEEP.SYNCS 0x989680 ;  /* 0x009896800000895d */ /* 0x002fea0003900000 */
[----:B------:R-:W1:Y:S02]  /*8500*/  @!P0 SYNCS.PHASECHK.TRANS64 P0, [R6+URZ], R3 ;  /* 0x00000003060085a7 */ /* 0x000e64000800007f */
[----:B-1----:R-:W-:Y:S05]  /*8510*/  @!P0 BRA `(.L_x_144) ;  /* 0xfffffffc00f08947 */ /* 0x002fea000383ffff */
[----:B------:R-:W-:Y:S05]  /*8520*/  BRA `(.L_x_209) ;  /* 0xffffffe4003c7947 */ /* 0x000fea000383ffff */
.L_x_145:
[----:B0-----:R0:W1:Y:S02]  /*8530*/  SYNCS.PHASECHK.TRANS64.TRYWAIT P0, [R7+URZ], R4 ;  /* 0x00000004070075a7 */ /* 0x001064000800017f */
[----:B-1----:R-:W-:Y:S05]  /*8540*/  @!P0 NANOSLEEP.SYNCS 0x989680 ;  /* 0x009896800000895d */ /* 0x002fea0003900000 */
[----:B------:R-:W1:Y:S02]  /*8550*/  @!P0 SYNCS.PHASECHK.TRANS64 P0, [R7+URZ], R4 ;  /* 0x00000004070085a7 */ /* 0x000e64000800007f */
[----:B-1----:R-:W-:Y:S05]  /*8560*/  @!P0 BRA `(.L_x_145) ;  /* 0xfffffffc00f08947 */ /* 0x002fea000383ffff */
[----:B------:R-:W-:Y:S05]  /*8570*/  BRA `(.L_x_210) ;  /* 0xffffffe4004c7947 */ /* 0x000fea000383ffff */
.L_x_146:
[----:B0-----:R0:W1:Y:S02]  /*8580*/  SYNCS.PHASECHK.TRANS64.TRYWAIT P0, [R6+URZ], R3 ;  /* 0x00000003060075a7 */ /* 0x001064000800017f */
[----:B-1----:R-:W-:Y:S05]  /*8590*/  @!P0 NANOSLEEP.SYNCS 0x989680 ;  /* 0x009896800000895d */ /* 0x002fea0003900000 */
[----:B------:R-:W1:Y:S02]  /*85a0*/  @!P0 SYNCS.PHASECHK.TRANS64 P0, [R6+URZ], R3 ;  /* 0x00000003060085a7 */ /* 0x000e64000800007f */
[----:B-1----:R-:W-:Y:S05]  /*85b0*/  @!P0 BRA `(.L_x_146) ;  /* 0xfffffffc00f08947 */ /* 0x002fea000383ffff */
[----:B------:R-:W-:Y:S05]  /*85c0*/  BRA `(.L_x_211) ;  /* 0xffffffe4005c7947 */ /* 0x000fea000383ffff */
.L_x_147:
[----:B0-----:R0:W1:Y:S02]  /*85d0*/  SYNCS.PHASECHK.TRANS64.TRYWAIT P0, [R7+URZ], R4 ;  /* 0x00000004070075a7 */ /* 0x001064000800017f */
[----:B-1----:R-:W-:Y:S05]  /*85e0*/  @!P0 NANOSLEEP.SYNCS 0x989680 ;  /* 0x009896800000895d */ /* 0x002fea0003900000 */
[----:B------:R-:W1:Y:S02]  /*85f0*/  @!P0 SYNCS.PHASECHK.TRANS64 P0, [R7+URZ], R4 ;  /* 0x00000004070085a7 */ /* 0x000e64000800007f */
[----:B-1----:R-:W-:Y:S05]  /*8600*/  @!P0 BRA `(.L_x_147) ;  /* 0xfffffffc00f08947 */ /* 0x002fea000383ffff */
[----:B------:R-:W-:Y:S05]  /*8610*/  BRA `(.L_x_212) ;  /* 0xffffffe4006c7947 */ /* 0x000fea000383ffff */
.L_x_148:
[----:B0-----:R0:W1:Y:S02]  /*8620*/  SYNCS.PHASECHK.TRANS64.TRYWAIT P0, [R6+URZ], R3 ;  /* 0x00000003060075a7 */ /* 0x001064000800017f */
[----:B-1----:R-:W-:Y:S05]  /*8630*/  @!P0 NANOSLEEP.SYNCS 0x989680 ;  /* 0x009896800000895d */ /* 0x002fea0003900000 */
[----:B------:R-:W1:Y:S02]  /*8640*/  @!P0 SYNCS.PHASECHK.TRANS64 P0, [R6+URZ], R3 ;  /* 0x00000003060085a7 */ /* 0x000e64000800007f */
[----:B-1----:R-:W-:Y:S05]  /*8650*/  @!P0 BRA `(.L_x_148) ;  /* 0xfffffffc00f08947 */ /* 0x002fea000383ffff */
[----:B------:R-:W-:Y:S05]  /*8660*/  BRA `(.L_x_213) ;  /* 0xffffffe4007c7947 */ /* 0x000fea000383ffff */
.L_x_149:
[----:B0-----:R0:W1:Y:S02]  /*8670*/  SYNCS.PHASECHK.TRANS64.TRYWAIT P0, [R7+URZ], R4 ;  /* 0x00000004070075a7 */ /* 0x001064000800017f */
[----:B-1----:R-:W-:Y:S05]  /*8680*/  @!P0 NANOSLEEP.SYNCS 0x989680 ;  /* 0x009896800000895d */ /* 0x002fea0003900000 */
[----:B------:R-:W1:Y:S02]  /*8690*/  @!P0 SYNCS.PHASECHK.TRANS64 P0, [R7+URZ], R4 ;  /* 0x00000004070085a7 */ /* 0x000e64000800007f */
[----:B-1----:R-:W-:Y:S05]  /*86a0*/  @!P0 BRA `(.L_x_149) ;  /* 0xfffffffc00f08947 */ /* 0x002fea000383ffff */
[----:B------:R-:W-:Y:S05]  /*86b0*/  BRA `(.L_x_214) ;  /* 0xffffffe4008c7947 */ /* 0x000fea000383ffff */
.L_x_150:
[----:B0-----:R0:W1:Y:S02]  /*86c0*/  SYNCS.PHASECHK.TRANS64.TRYWAIT P0, [R6+URZ], R3 ;  /* 0x00000003060075a7 */ /* 0x001064000800017f */
[----:B-1----:R-:W-:Y:S05]  /*86d0*/  @!P0 NANOSLEEP.SYNCS 0x989680 ;  /* 0x009896800000895d */ /* 0x002fea0003900000 */
[----:B------:R-:W1:Y:S02]  /*86e0*/  @!P0 SYNCS.PHASECHK.TRANS64 P0, [R6+URZ], R3 ;  /* 0x00000003060085a7 */ /* 0x000e64000800007f */
[----:B-1----:R-:W-:Y:S05]  /*86f0*/  @!P0 BRA `(.L_x_150) ;  /* 0xfffffffc00f08947 */ /* 0x002fea000383ffff */
[----:B------:R-:W-:Y:S05]  /*8700*/  BRA `(.L_x_215) ;  /* 0xffffffe4009c7947 */ /* 0x000fea000383ffff */
.L_x_151:
[----:B0-----:R0:W1:Y:S02]  /*8710*/  SYNCS.PHASECHK.TRANS64.TRYWAIT P0, [R7+URZ], R4 ;  /* 0x00000004070075a7 */ /* 0x001064000800017f */
[----:B-1----:R-:W-:Y:S05]  /*8720*/  @!P0 NANOSLEEP.SYNCS 0x989680 ;  /* 0x009896800000895d */ /* 0x002fea0003900000 */
[----:B------:R-:W1:Y:S02]  /*8730*/  @!P0 SYNCS.PHASECHK.TRANS64 P0, [R7+URZ], R4 ;  /* 0x00000004070085a7 */ /* 0x000e64000800007f */
[----:B-1----:R-:W-:Y:S05]  /*8740*/  @!P0 BRA `(.L_x_151) ;  /* 0xfffffffc00f08947 */ /* 0x002fea000383ffff */
[----:B------:R-:W-:Y:S05]  /*8750*/  BRA `(.L_x_216) ;  /* 0xffffffe400ac7947 */ /* 0x000fea000383ffff */
.L_x_152:
[----:B0-----:R0:W1:Y:S02]  /*8760*/  SYNCS.PHASECHK.TRANS64.TRYWAIT P0, [R6+URZ], R3 ;  /* 0x00000003060075a7 */ /* 0x001064000800017f */
[----:B-1----:R-:W-:Y:S05]  /*8770*/  @!P0 NANOSLEEP.SYNCS 0x989680 ;  /* 0x009896800000895d */ /* 0x002fea0003900000 */
[----:B------:R-:W1:Y:S02]  /*8780*/  @!P0 SYNCS.PHASECHK.TRANS64 P0, [R6+URZ], R3 ;  /* 0x00000003060085a7 */ /* 0x000e64000800007f */
[----:B-1----:R-:W-:Y:S05]  /*8790*/  @!P0 BRA `(.L_x_152) ;  /* 0xfffffffc00f08947 */ /* 0x002fea000383ffff */
[----:B------:R-:W-:Y:S05]  /*87a0*/  BRA `(.L_x_217) ;  /* 0xffffffe400bc7947 */ /* 0x000fea000383ffff */
.L_x_153:
[----:B0-----:R0:W1:Y:S02]  /*87b0*/  SYNCS.PHASECHK.TRANS64.TRYWAIT P0, [R7+URZ], R4 ;  /* 0x00000004070075a7 */ /* 0x001064000800017f */
[----:B-1----:R-:W-:Y:S05]  /*87c0*/  @!P0 NANOSLEEP.SYNCS 0x989680 ;  /* 0x009896800000895d */ /* 0x002fea0003900000 */
[----:B------:R-:W1:Y:S02]  /*87d0*/  @!P0 SYNCS.PHASECHK.TRANS64 P0, [R7+URZ], R4 ;  /* 0x00000004070085a7 */ /* 0x000e64000800007f */
[----:B-1----:R-:W-:Y:S05]  /*87e0*/  @!P0 BRA `(.L_x_153) ;  /* 0xfffffffc00f08947 */ /* 0x002fea000383ffff */
[----:B------:R-:W-:Y:S05]  /*87f0*/  BRA `(.L_x_218) ;  /* 0xffffffe400cc7947 */ /* 0x000fea000383ffff */
.L_x_154:
[----:B0-----:R0:W1:Y:S02]  /*8800*/  SYNCS.PHASECHK.TRANS64.TRYWAIT P0, [R6+URZ], R3 ;  /* 0x00000003060075a7 */ /* 0x001064000800017f */
[----:B-1----:R-:W-:Y:S05]  /*8810*/  @!P0 NANOSLEEP.SYNCS 0x989680 ;  /* 0x009896800000895d */ /* 0x002fea0003900000 */
[----:B------:R-:W1:Y:S02]  /*8820*/  @!P0 SYNCS.PHASECHK.TRANS64 P0, [R6+URZ], R3 ;  /* 0x00000003060085a7 */ /* 0x000e64000800007f */
[----:B-1----:R-:W-:Y:S05]  /*8830*/  @!P0 BRA `(.L_x_154) ;  /* 0xfffffffc00f08947 */ /* 0x002fea000383ffff */
[----:B------:R-:W-:Y:S05]  /*8840*/  BRA `(.L_x_219) ;  /* 0xffffffe400dc7947 */ /* 0x000fea000383ffff */
.L_x_155:
[----:B0-----:R0:W1:Y:S02]  /*8850*/  SYNCS.PHASECHK.TRANS64.TRYWAIT P0, [R7+URZ], R4 ;  /* 0x00000004070075a7 */ /* 0x001064000800017f */
[----:B-1----:R-:W-:Y:S05]  /*8860*/  @!P0 NANOSLEEP.SYNCS 0x989680 ;  /* 0x009896800000895d */ /* 0x002fea0003900000 */
[----:B------:R-:W1:Y:S02]  /*8870*/  @!P0 SYNCS.PHASECHK.TRANS64 P0, [R7+URZ], R4 ;  /* 0x00000004070085a7 */ /* 0x000e64000800007f */
[----:B-1----:R-:W-:Y:S05]  /*8880*/  @!P0 BRA `(.L_x_155) ;  /* 0xfffffffc00f08947 */ /* 0x002fea000383ffff */
[----:B------:R-:W-:Y:S05]  /*8890*/  BRA `(.L_x_220) ;  /* 0xffffffe400ec7947 */ /* 0x000fea000383ffff */
.L_x_156:
[----:B0-----:R0:W1:Y:S02]  /*88a0*/  SYNCS.PHASECHK.TRANS64.TRYWAIT P0, [R6+URZ], R3 ;  /* 0x00000003060075a7 */ /* 0x001064000800017f */
[----:B-1----:R-:W-:Y:S05]  /*88b0*/  @!P0 NANOSLEEP.SYNCS 0x989680 ;  /* 0x009896800000895d */ /* 0x002fea0003900000 */
[----:B------:R-:W1:Y:S02]  /*88c0*/  @!P0 SYNCS.PHASECHK.TRANS64 P0, [R6+URZ], R3 ;  /* 0x00000003060085a7 */ /* 0x000e64000800007f */
[----:B-1----:R-:W-:Y:S05]  /*88d0*/  @!P0 BRA `(.L_x_156) ;  /* 0xfffffffc00f08947 */ /* 0x002fea000383ffff */
[----:B------:R-:W-:Y:S05]  /*88e0*/  BRA `(.L_x_221) ;  /* 0xffffffe400fc7947 */ /* 0x000fea000383ffff */
.L_x_157:
[----:B0-----:R0:W1:Y:S02]  /*88f0*/  SYNCS.PHASECHK.TRANS64.TRYWAIT P0, [R7+URZ], R4 ;  /* 0x00000004070075a7 */ /* 0x001064000800017f */
[----:B-1----:R-:W-:Y:S05]  /*8900*/  @!P0 NANOSLEEP.SYNCS 0x989680 ;  /* 0x009896800000895d */ /* 0x002fea0003900000 */
[----:B------:R-:W1:Y:S02]  /*8910*/  @!P0 SYNCS.PHASECHK.TRANS64 P0, [R7+URZ], R4 ;  /* 0x00000004070085a7 */ /* 0x000e64000800007f */
[----:B-1----:R-:W-:Y:S05]  /*8920*/  @!P0 BRA `(.L_x_157) ;  /* 0xfffffffc00f08947 */ /* 0x002fea000383ffff */
[----:B------:R-:W-:Y:S05]  /*8930*/  BRA `(.L_x_222) ;  /* 0xffffffe8000c7947 */ /* 0x000fea000383ffff */
.L_x_158:
[----:B0-----:R0:W1:Y:S02]  /*8940*/  SYNCS.PHASECHK.TRANS64.TRYWAIT P0, [R6+URZ], R3 ;  /* 0x00000003060075a7 */ /* 0x001064000800017f */
[----:B-1----:R-:W-:Y:S05]  /*8950*/  @!P0 NANOSLEEP.SYNCS 0x989680 ;  /* 0x009896800000895d */ /* 0x002fea0003900000 */
[----:B------:R-:W1:Y:S02]  /*8960*/  @!P0 SYNCS.PHASECHK.TRANS64 P0, [R6+URZ], R3 ;  /* 0x00000003060085a7 */ /* 0x000e64000800007f */
[----:B-1----:R-:W-:Y:S05]  /*8970*/  @!P0 BRA `(.L_x_158) ;  /* 0xfffffffc00f08947 */ /* 0x002fea000383ffff */
[----:B------:R-:W-:Y:S05]  /*8980*/  BRA `(.L_x_223) ;  /* 0xffffffe8001c7947 */ /* 0x000fea000383ffff */
.L_x_159:
[----:B0-----:R0:W1:Y:S02]  /*8990*/  SYNCS.PHASECHK.TRANS64.TRYWAIT P0, [R7+URZ], R4 ;  /* 0x00000004070075a7 */ /* 0x001064000800017f */
[----:B-1----:R-:W-:Y:S05]  /*89a0*/  @!P0 NANOSLEEP.SYNCS 0x989680 ;  /* 0x009896800000895d */ /* 0x002fea0003900000 */
[----:B------:R-:W1:Y:S02]  /*89b0*/  @!P0 SYNCS.PHASECHK.TRANS64 P0, [R7+URZ], R4 ;  /* 0x00000004070085a7 */ /* 0x000e64000800007f */
[----:B-1----:R-:W-:Y:S05]  /*89c0*/  @!P0 BRA `(.L_x_159) ;  /* 0xfffffffc00f08947 */ /* 0x002fea000383ffff */
[----:B------:R-:W-:Y:S05]  /*89d0*/  BRA `(.L_x_224) ;  /* 0xffffffe8002c7947 */ /* 0x000fea000383ffff */
.L_x_160:
[----:B0-----:R0:W1:Y:S02]  /*89e0*/  SYNCS.PHASECHK.TRANS64.TRYWAIT P0, [R6+URZ], R3 ;  /* 0x00000003060075a7 */ /* 0x001064000800017f */
[----:B-1----:R-:W-:Y:S05]  /*89f0*/  @!P0 NANOSLEEP.SYNCS 0x989680 ;  /* 0x009896800000895d */ /* 0x002fea0003900000 */
[----:B------:R-:W1:Y:S02]  /*8a00*/  @!P0 SYNCS.PHASECHK.TRANS64 P0, [R6+URZ], R3 ;  /* 0x00000003060085a7 */ /* 0x000e64000800007f */
[----:B-1----:R-:W-:Y:S05]  /*8a10*/  @!P0 BRA `(.L_x_160) ;  /* 0xfffffffc00f08947 */ /* 0x002fea000383ffff */
[----:B------:R-:W-:Y:S05]  /*8a20*/  BRA `(.L_x_225) ;  /* 0xffffffe8003c7947 */ /* 0x000fea000383ffff */
.L_x_161:
[----:B0-----:R0:W1:Y:S02]  /*8a30*/  SYNCS.PHASECHK.TRANS64.TRYWAIT P0, [R7+URZ], R4 ;  /* 0x00000004070075a7 */ /* 0x001064000800017f */
[----:B-1----:R-:W-:Y:S05]  /*8a40*/  @!P0 NANOSLEEP.SYNCS 0x989680 ;  /* 0x009896800000895d */ /* 0x002fea0003900000 */
[----:B------:R-:W1:Y:S02]  /*8a50*/  @!P0 SYNCS.PHASECHK.TRANS64 P0, [R7+URZ], R4 ;  /* 0x00000004070085a7 */ /* 0x000e64000800007f */
[----:B-1----:R-:W-:Y:S05]  /*8a60*/  @!P0 BRA `(.L_x_161) ;  /* 0xfffffffc00f08947 */ /* 0x002fea000383ffff */
[----:B------:R-:W-:Y:S05]  /*8a70*/  BRA `(.L_x_226) ;  /* 0xffffffe8004c7947 */ /* 0x000fea000383ffff */
.L_x_162:
[----:B0-----:R0:W1:Y:S02]  /*8a80*/  SYNCS.PHASECHK.TRANS64.TRYWAIT P0, [R6+URZ], R3 ;  /* 0x00000003060075a7 */ /* 0x001064000800017f */
[----:B-1----:R-:W-:Y:S05]  /*8a90*/  @!P0 NANOSLEEP.SYNCS 0x989680 ;  /* 0x009896800000895d */ /* 0x002fea0003900000 */
[----:B------:R-:W1:Y:S02]  /*8aa0*/  @!P0 SYNCS.PHASECHK.TRANS64 P0, [R6+URZ], R3 ;  /* 0x00000003060085a7 */ /* 0x000e64000800007f */
[----:B-1----:R-:W-:Y:S05]  /*8ab0*/  @!P0 BRA `(.L_x_162) ;  /* 0xfffffffc00f08947 */ /* 0x002fea000383ffff */
[----:B------:R-:W-:Y:S05]  /*8ac0*/  BRA `(.L_x_227) ;  /* 0xffffffe8005c7947 */ /* 0x000fea000383ffff */
.L_x_163:
[----:B0-----:R0:W1:Y:S02]  /*8ad0*/  SYNCS.PHASECHK.TRANS64.TRYWAIT P0, [R7+URZ], R4 ;  /* 0x00000004070075a7 */ /* 0x001064000800017f */
[----:B-1----:R-:W-:Y:S05]  /*8ae0*/  @!P0 NANOSLEEP.SYNCS 0x989680 ;  /* 0x009896800000895d */ /* 0x002fea0003900000 */
[----:B------:R-:W1:Y:S02]  /*8af0*/  @!P0 SYNCS.PHASECHK.TRANS64 P0, [R7+URZ], R4 ;  /* 0x00000004070085a7 */ /* 0x000e64000800007f */
[----:B-1----:R-:W-:Y:S05]  /*8b00*/  @!P0 BRA `(.L_x_163) ;  /* 0xfffffffc00f08947 */ /* 0x002fea000383ffff */
[----:B------:R-:W-:Y:S05]  /*8b10*/  BRA `(.L_x_228) ;  /* 0xffffffe8006c7947 */ /* 0x000fea000383ffff */
.L_x_164:
[----:B0-----:R0:W1:Y:S02]  /*8b20*/  SYNCS.PHASECHK.TRANS64.TRYWAIT P0, [R6+URZ], R3 ;  /* 0x00000003060075a7 */ /* 0x001064000800017f */
[----:B-1----:R-:W-:Y:S05]  /*8b30*/  @!P0 NANOSLEEP.SYNCS 0x989680 ;  /* 0x009896800000895d */ /* 0x002fea0003900000 */
[----:B------:R-:W1:Y:S02]  /*8b40*/  @!P0 SYNCS.PHASECHK.TRANS64 P0, [R6+URZ], R3 ;  /* 0x00000003060085a7 */ /* 0x000e64000800007f */
[----:B-1----:R-:W-:Y:S05]  /*8b50*/  @!P0 BRA `(.L_x_164) ;  /* 0xfffffffc00f08947 */ /* 0x002fea000383ffff */
[----:B------:R-:W-:Y:S05]  /*8b60*/  BRA `(.L_x_229) ;  /* 0xffffffe8007c7947 */ /* 0x000fea000383ffff */
.L_x_165:
[----:B0-----:R0:W1:Y:S02]  /*8b70*/  SYNCS.PHASECHK.TRANS64.TRYWAIT P0, [R7+URZ], R4 ;  /* 0x00000004070075a7 */ /* 0x001064000800017f */
[----:B-1----:R-:W-:Y:S05]  /*8b80*/  @!P0 NANOSLEEP.SYNCS 0x989680 ;  /* 0x009896800000895d */ /* 0x002fea0003900000 */
[----:B------:R-:W1:Y:S02]  /*8b90*/  @!P0 SYNCS.PHASECHK.TRANS64 P0, [R7+URZ], R4 ;  /* 0x00000004070085a7 */ /* 0x000e64000800007f */
[----:B-1----:R-:W-:Y:S05]  /*8ba0*/  @!P0 BRA `(.L_x_165) ;  /* 0xfffffffc00f08947 */ /* 0x002fea000383ffff */
[----:B------:R-:W-:Y:S05]  /*8bb0*/  BRA `(.L_x_230) ;  /* 0xffffffe8008c7947 */ /* 0x000fea000383ffff */
.L_x_166:
[----:B0-----:R0:W1:Y:S02]  /*8bc0*/  SYNCS.PHASECHK.TRANS64.TRYWAIT P0, [R6+URZ], R3 ;  /* 0x00000003060075a7 */ /* 0x001064000800017f */
[----:B-1----:R-:W-:Y:S05]  /*8bd0*/  @!P0 NANOSLEEP.SYNCS 0x989680 ;  /* 0x009896800000895d */ /* 0x002fea0003900000 */
[----:B------:R-:W1:Y:S02]  /*8be0*/  @!P0 SYNCS.PHASECHK.TRANS64 P0, [R6+URZ], R3 ;  /* 0x00000003060085a7 */ /* 0x000e64000800007f */
[----:B-1----:R-:W-:Y:S05]  /*8bf0*/  @!P0 BRA `(.L_x_166) ;  /* 0xfffffffc00f08947 */ /* 0x002fea000383ffff */
[----:B------:R-:W-:Y:S05]  /*8c00*/  BRA `(.L_x_231) ;  /* 0xffffffe8009c7947 */ /* 0x000fea000383ffff */
.L_x_167:
[----:B0-----:R0:W1:Y:S02]  /*8c10*/  SYNCS.PHASECHK.TRANS64.TRYWAIT P0, [R7+URZ], R4 ;  /* 0x00000004070075a7 */ /* 0x001064000800017f */
[----:B-1----:R-:W-:Y:S05]  /*8c20*/  @!P0 NANOSLEEP.SYNCS 0x989680 ;  /* 0x009896800000895d */ /* 0x002fea0003900000 */
[----:B------:R-:W1:Y:S02]  /*8c30*/  @!P0 SYNCS.PHASECHK.TRANS64 P0, [R7+URZ], R4 ;  /* 0x00000004070085a7 */ /* 0x000e64000800007f */
[----:B-1----:R-:W-:Y:S05]  /*8c40*/  @!P0 BRA `(.L_x_167) ;  /* 0xfffffffc00f08947 */ /* 0x002fea000383ffff */
[----:B------:R-:W-:Y:S05]  /*8c50*/  BRA `(.L_x_232) ;  /* 0xffffffe800ac7947 */ /* 0x000fea000383ffff */
.L_x_168:
[----:B0-----:R0:W1:Y:S02]  /*8c60*/  SYNCS.PHASECHK.TRANS64.TRYWAIT P0, [R6+URZ], R3 ;  /* 0x00000003060075a7 */ /* 0x001064000800017f */
[----:B-1----:R-:W-:Y:S05]  /*8c70*/  @!P0 NANOSLEEP.SYNCS 0x989680 ;  /* 0x009896800000895d */ /* 0x002fea0003900000 */
[----:B------:R-:W1:Y:S02]  /*8c80*/  @!P0 SYNCS.PHASECHK.TRANS64 P0, [R6+URZ], R3 ;  /* 0x00000003060085a7 */ /* 0x000e64000800007f */
[----:B-1----:R-:W-:Y:S05]  /*8c90*/  @!P0 BRA `(.L_x_168) ;  /* 0xfffffffc00f08947 */ /* 0x002fea000383ffff */
[----:B------:R-:W-:Y:S05]  /*8ca0*/  BRA `(.L_x_233) ;  /* 0xffffffe800bc7947 */ /* 0x000fea000383ffff */
.L_x_169:
[----:B0-----:R0:W1:Y:S02]  /*8cb0*/  SYNCS.PHASECHK.TRANS64.TRYWAIT P0, [R7+URZ], R4 ;  /* 0x00000004070075a7 */ /* 0x001064000800017f */
[----:B-1----:R-:W-:Y:S05]  /*8cc0*/  @!P0 NANOSLEEP.SYNCS 0x989680 ;  /* 0x009896800000895d */ /* 0x002fea0003900000 */
[----:B------:R-:W1:Y:S02]  /*8cd0*/  @!P0 SYNCS.PHASECHK.TRANS64 P0, [R7+URZ], R4 ;  /* 0x00000004070085a7 */ /* 0x000e64000800007f */
[----:B-1----:R-:W-:Y:S05]  /*8ce0*/  @!P0 BRA `(.L_x_169) ;  /* 0xfffffffc00f08947 */ /* 0x002fea000383ffff */
[----:B------:R-:W-:Y:S05]  /*8cf0*/  BRA `(.L_x_234) ;  /* 0xffffffe800cc7947 */ /* 0x000fea000383ffff */
.L_x_170:
[----:B0-----:R0:W1:Y:S02]  /*8d00*/  SYNCS.PHASECHK.TRANS64.TRYWAIT P0, [R6+URZ], R3 ;  /* 0x00000003060075a7 */ /* 0x001064000800017f */
[----:B-1----:R-:W-:Y:S05]  /*8d10*/  @!P0 NANOSLEEP.SYNCS 0x989680 ;  /* 0x009896800000895d */ /* 0x002fea0003900000 */
[----:B------:R-:W1:Y:S02]  /*8d20*/  @!P0 SYNCS.PHASECHK.TRANS64 P0, [R6+URZ], R3 ;  /* 0x00000003060085a7 */ /* 0x000e64000800007f */
[----:B-1----:R-:W-:Y:S05]  /*8d30*/  @!P0 BRA `(.L_x_170) ;  /* 0xfffffffc00f08947 */ /* 0x002fea000383ffff */
[----:B------:R-:W-:Y:S05]  /*8d40*/  BRA `(.L_x_235) ;  /* 0xffffffe800dc7947 */ /* 0x000fea000383ffff */
.L_x_171:
[----:B-1----:R1:W2:Y:S02]  /*8d50*/  SYNCS.PHASECHK.TRANS64.TRYWAIT P0, [R7+URZ], R4 ;  /* 0x00000004070075a7 */ /* 0x0022a4000800017f */
[----:B--2---:R-:W-:Y:S05]  /*8d60*/  @!P0 NANOSLEEP.SYNCS 0x989680 ;  /* 0x009896800000895d */ /* 0x004fea0003900000 */
[----:B------:R-:W2:Y:S02]  /*8d70*/  @!P0 SYNCS.PHASECHK.TRANS64 P0, [R7+URZ], R4 ;  /* 0x00000004070085a7 */ /* 0x000ea4000800007f */
[----:B--2---:R-:W-:Y:S05]  /*8d80*/  @!P0 BRA `(.L_x_171) ;  /* 0xfffffffc00f08947 */ /* 0x004fea000383ffff */
[----:B------:R-:W-:Y:S05]  /*8d90*/  BRA `(.L_x_236) ;  /* 0xffffffe800e47947 */ /* 0x000fea000383ffff */
.L_x_237:
[----:B------:R-:W-:-:S00]  /*8da0*/  BRA `(.L_x_237) ;  /* 0xfffffffc00fc7947 */ /* 0x000fc0000383ffff */
[----:B------:R-:W-:-:S00]  /*8db0*/  NOP ;  /* 0x0000000000007918 */ /* 0x000fc00000000000 */
        /* <DEDUP_REMOVED lines=12> */
.L_x_238:


//--------------------- .nv.global.init           --------------------------
	.section	.nv.global.init,"aw",@progbits
.nv.global.init:
	.type		$str$22,@object
	.size		$str$22,($str$23 - $str$22)
$str$22:
        /*0000*/ 	.byte	0x6b, 0x5f, 0x74, 0x69, 0x6c, 0x65, 0x5f, 0x63, 0x6f, 0x75, 0x6e, 0x74, 0x20, 0x3e, 0x3d, 0x20
        /*0010*/ 	.byte	0x31, 0x00
	.type		$str$23,@object
	.size		$str$23,(__unnamed_1 - $str$23)
$str$23:
        /*0012*/ 	.byte	0x2f, 0x74, 0x6d, 0x70, 0x2f, 0x63, 0x75, 0x74, 0x6c, 0x61, 0x73, 0x73, 0x5f, 0x73, 0x77, 0x65
        /*0022*/ 	.byte	0x65, 0x70, 0x5f, 0x73, 0x72, 0x63, 0x2f, 0x69, 0x6e, 0x63, 0x6c, 0x75, 0x64, 0x65, 0x2f, 0x63
        /*0032*/ 	.byte	0x75, 0x74, 0x6c, 0x61, 0x73, 0x73, 0x2f, 0x67, 0x65, 0x6d, 0x6d, 0x2f, 0x63, 0x6f, 0x6c, 0x6c
        /*0042*/ 	.byte	0x65, 0x63, 0x74, 0x69, 0x76, 0x65, 0x2f, 0x73, 0x6d, 0x39, 0x30, 0x5f, 0x6d, 0x6d, 0x61, 0x5f
        /*0052*/ 	.byte	0x74, 0x6d, 0x61, 0x5f, 0x67, 0x6d, 0x6d, 0x61, 0x5f, 0x73, 0x73, 0x5f, 0x77, 0x61, 0x72, 0x70
        /*0062*/ 	.byte	0x73, 0x70, 0x65, 0x63, 0x69, 0x61, 0x6c, 0x69, 0x7a, 0x65, 0x64, 0x2e, 0x68, 0x70, 0x70, 0x00
	.type		__unnamed_1,@object
	.size		__unnamed_1,(.L_0 - __unnamed_1)
__unnamed_1:
        /*0072*/ 	.byte	0x76, 0x6f, 0x69, 0x64, 0x20, 0x63, 0x75, 0x74, 0x6c, 0x61, 0x73, 0x73, 0x3a, 0x3a, 0x67, 0x65
        /* <DEDUP_REMOVED lines=179> */
        /*0bb2*/ 	.byte	0x75, 0x74, 0x65, 0x3a, 0x3a, 0x69, 0x64, 0x65, 0x6e, 0x74, 0x69, 0x74, 0x79, 0x5d, 0x00
.L_0:


//--------------------- .nv.shared._ZN7cutlass13device_kernelINS_4gemm6kernel13GemmUniversalIN4cute5tupleIJiiiiEEENS1_10collective13CollectiveMmaINS1_34MainloopSm90TmaGmmaWarpSpecializedILi56ENS5_IJNS4_1CILi1EEESB_SB_EEENS1_32KernelTmaWarpSpecializedPingpongEEENS5_IJNSA_ILi64EEESF_NSA_ILi16EEEEEENS_10bfloat16_tENS5_IJlSB_lEEESI_SJ_NS4_8TiledMMAINS4_8MMA_AtomIJNS4_4SM904GMMA27MMA_64x64x16_F32BF16BF16_SSILNSN_5MajorE0ELSP_0ELNSN_7ScaleInE1ELSQ_1EEEEEENS4_6LayoutISC_NS5_IJNSA_ILi0EEESU_SU_EEEEENS5_IJNS4_10UnderscoreESX_SX_EEEEENS4_13SM90_TMA_LOADENS4_14ComposedLayoutINS4_7SwizzleILi1ELi4ELi3EEENS4_18smem_ptr_flag_bitsILi16EEENST_INS5_IJNSA_ILi8EEESG_EEENS5_IJSG_SB_EEEEEEEvNS4_8identityES10_S1A_vS1B_EENS_8epilogue10collective6detail29Sm90TmaWarpSpecializedAdapterINS1E_15DefaultEpilogueISI_SJ_SJ_NS1D_6thread17LinearCombinationISI_Li1EffLNS1I_9ScaleType4KindE0ELNS_15FloatRoundStyleE2ESI_EENS1_15EpilogueDefaultEEEEEvvEEEEvNT_6ParamsE --------------------------
	.section	.nv.shared._ZN7cutlass13device_kernelINS_4gemm6kernel13GemmUniversalIN4cute5tupleIJiiiiEEENS1_10collective13CollectiveMmaINS1_34MainloopSm90TmaGmmaWarpSpecializedILi56ENS5_IJNS4_1CILi1EEESB_SB_EEENS1_32KernelTmaWarpSpecializedPingpongEEENS5_IJNSA_ILi64EEESF_NSA_ILi16EEEEEENS_10bfloat16_tENS5_IJlSB_lEEESI_SJ_NS4_8TiledMMAINS4_8MMA_AtomIJNS4_4SM904GMMA27MMA_64x64x16_F32BF16BF16_SSILNSN_5MajorE0ELSP_0ELNSN_7ScaleInE1ELSQ_1EEEEEENS4_6LayoutISC_NS5_IJNSA_ILi0EEESU_SU_EEEEENS5_IJNS4_10UnderscoreESX_SX_EEEEENS4_13SM90_TMA_LOADENS4_14ComposedLayoutINS4_7SwizzleILi1ELi4ELi3EEENS4_18smem_ptr_flag_bitsILi16EEENST_INS5_IJNSA_ILi8EEESG_EEENS5_IJSG_SB_EEEEEEEvNS4_8identityES10_S1A_vS1B_EENS_8epilogue10collective6detail29Sm90TmaWarpSpecializedAdapterINS1E_15DefaultEpilogueISI_SJ_SJ_NS1D_6thread17LinearCombinationISI_Li1EffLNS1I_9ScaleType4KindE0ELNS_15FloatRoundStyleE2ESI_EENS1_15EpilogueDefaultEEEEEvvEEEEvNT_6ParamsE,"aw",@nobits
	.sectionflags	@""
	.align	16
	.zero		1024


//--------------------- .nv.shared.reserved.0     --------------------------
	.section	.nv.shared.reserved.0,"aw",@nobits
	.weak		__nv_reservedSMEM_offset_0_alias
	.size		__nv_reservedSMEM_offset_0_alias, 0, 0
	.other		__nv_reservedSMEM_offset_0_alias,@"STO_CUDA_RESERVED_SHARED STV_DEFAULT"
__nv_reservedSMEM_offset_0_alias:
	.zero		0


//--------------------- .nv.global                --------------------------
	.section	.nv.global,"aw",@nobits
.nv.global:
	.type		_ZN40_INTERNAL_5223a664_4_k_cu_fdf296fe_118124cute1_E,@object
	.size		_ZN40_INTERNAL_5223a664_4_k_cu_fdf296fe_118124cute1_E,(_ZN40_INTERNAL_5223a664_4_k_cu_fdf296fe_118124cuda3std3__45__cpo6cbeginE - _ZN40_INTERNAL_5223a664_4_k_cu_fdf296fe_118124cute1_E)
_ZN40_INTERNAL_5223a664_4_k_cu_fdf296fe_118124cute1_E:
	.zero		1
	.type		_ZN40_INTERNAL_5223a664_4_k_cu_fdf296fe_118124cuda3std3__45__cpo6cbeginE,@object
	.size		_ZN40_INTERNAL_5223a664_4_k_cu_fdf296fe_118124cuda3std3__45__cpo6cbeginE,(_ZN40_INTERNAL_5223a664_4_k_cu_fdf296fe_118124cuda3std3__48in_placeE - _ZN40_INTERNAL_5223a664_4_k_cu_fdf296fe_118124cuda3std3__45__cpo6cbeginE)
_ZN40_INTERNAL_5223a664_4_k_cu_fdf296fe_118124cuda3std3__45__cpo6cbeginE:
	.zero		1
	.type		_ZN40_INTERNAL_5223a664_4_k_cu_fdf296fe_118124cuda3std3__48in_placeE,@object
	.size		_ZN40_INTERNAL_5223a664_4_k_cu_fdf296fe_118124cuda3std3__48in_placeE,(_ZN40_INTERNAL_5223a664_4_k_cu_fdf296fe_118124cuda3std6ranges3__45__cpo9iter_moveE - _ZN40_INTERNAL_5223a664_4_k_cu_fdf296fe_118124cuda3std3__48in_placeE)
_ZN40_INTERNAL_5223a664_4_k_cu_fdf296fe_118124cuda3std3__48in_placeE:
	.zero		1
	.type		_ZN40_INTERNAL_5223a664_4_k_cu_fdf296fe_118124cuda3std6ranges3__45__cpo9iter_moveE,@object
	.size		_ZN40_INTERNAL_5223a664_4_k_cu_fdf296fe_118124cuda3std6ranges3__45__cpo9iter_moveE,(_ZN40_INTERNAL_5223a664_4_k_cu_fdf296fe_118124cuda3std3__45__cpo5beginE - _ZN40_INTERNAL_5223a664_4_k_cu_fdf296fe_118124cuda3std6ranges3__45__cpo9iter_moveE)
_ZN40_INTERNAL_5223a664_4_k_cu_fdf296fe_118124cuda3std6ranges3__45__cpo9iter_moveE:
	.zero		1
	.type		_ZN40_INTERNAL_5223a664_4_k_cu_fdf296fe_118124cuda3std3__45__cpo5beginE,@object
	.size		_ZN40_INTERNAL_5223a664_4_k_cu_fdf296fe_118124cuda3std3__45__cpo5beginE,(_ZN40_INTERNAL_5223a664_4_k_cu_fdf296fe_118124cuda3std3__442_GLOBAL__N__5223a664_4_k_cu_fdf296fe_118126ignoreE - _ZN40_INTERNAL_5223a664_4_k_cu_fdf296fe_118124cuda3std3__45__cpo5beginE)
_ZN40_INTERNAL_5223a664_4_k_cu_fdf296fe_118124cuda3std3__45__cpo5beginE:
	.zero		1
	.type		_ZN40_INTERNAL_5223a664_4_k_cu_fdf296fe_118124cuda3std3__442_GLOBAL__N__5223a664_4_k_cu_fdf296fe_118126ignoreE,@object
	.size		_ZN40_INTERNAL_5223a664_4_k_cu_fdf296fe_118124cuda3std3__442_GLOBAL__N__5223a664_4_k_cu_fdf296fe_118126ignoreE,(_ZN40_INTERNAL_5223a664_4_k_cu_fdf296fe_118124cute7productE - _ZN40_INTERNAL_5223a664_4_k_cu_fdf296fe_118124cuda3std3__442_GLOBAL__N__5223a664_4_k_cu_fdf296fe_118126ignoreE)
_ZN40_INTERNAL_5223a664_4_k_cu_fdf296fe_118124cuda3std3__442_GLOBAL__N__5223a664_4_k_cu_fdf296fe_118126ignoreE:
	.zero		1
	.type		_ZN40_INTERNAL_5223a664_4_k_cu_fdf296fe_118124cute7productE,@object
	.size		_ZN40_INTERNAL_5223a664_4_k_cu_fdf296fe_118124cute7productE,(_ZN40_INTERNAL_5223a664_4_k_cu_fdf296fe_118124cuda3std3__45__cpo3endE - _ZN40_INTERNAL_5223a664_4_k_cu_fdf296fe_118124cute7productE)
_ZN40_INTERNAL_5223a664_4_k_cu_fdf296fe_118124cute7productE:
	.zero		1
	.type		_ZN40_INTERNAL_5223a664_4_k_cu_fdf296fe_118124cuda3std3__45__cpo3endE,@object
	.size		_ZN40_INTERNAL_5223a664_4_k_cu_fdf296fe_118124cuda3std3__45__cpo3endE,(_ZN40_INTERNAL_5223a664_4_k_cu_fdf296fe_118124cuda3std3__419piecewise_constructE - _ZN40_INTERNAL_5223a664_4_k_cu_fdf296fe_118124cuda3std3__45__cpo3endE)
_ZN40_INTERNAL_5223a664_4_k_cu_fdf296fe_118124cuda3std3__45__cpo3endE:
	.zero		1
	.type		_ZN40_INTERNAL_5223a664_4_k_cu_fdf296fe_118124cuda3std3__419piecewise_constructE,@object
	.size		_ZN40_INTERNAL_5223a664_4_k_cu_fdf296fe_118124cuda3std3__419piecewise_constructE,(_ZN40_INTERNAL_5223a664_4_k_cu_fdf296fe_118124cuda3std3__45__cpo4cendE - _ZN40_INTERNAL_5223a664_4_k_cu_fdf296fe_118124cuda3std3__419piecewise_constructE)
_ZN40_INTERNAL_5223a664_4_k_cu_fdf296fe_118124cuda3std3__419piecewise_constructE:
	.zero		1
	.type		_ZN40_INTERNAL_5223a664_4_k_cu_fdf296fe_118124cuda3std3__45__cpo4cendE,@object
	.size		_ZN40_INTERNAL_5223a664_4_k_cu_fdf296fe_118124cuda3std3__45__cpo4cendE,(_ZN40_INTERNAL_5223a664_4_k_cu_fdf296fe_118124cuda3std6ranges3__45__cpo4swapE - _ZN40_INTERNAL_5223a664_4_k_cu_fdf296fe_118124cuda3std3__45__cpo4cendE)
_ZN40_INTERNAL_5223a664_4_k_cu_fdf296fe_118124cuda3std3__45__cpo4cendE:
	.zero		1
	.type		_ZN40_INTERNAL_5223a664_4_k_cu_fdf296fe_118124cuda3std6ranges3__45__cpo4swapE,@object
	.size		_ZN40_INTERNAL_5223a664_4_k_cu_fdf296fe_118124cuda3std6ranges3__45__cpo4swapE,(.L_8 - _ZN40_INTERNAL_5223a664_4_k_cu_fdf296fe_118124cuda3std6ranges3__45__cpo4swapE)
_ZN40_INTERNAL_5223a664_4_k_cu_fdf296fe_118124cuda3std6ranges3__45__cpo4swapE:
	.zero		1
.L_8:


//--------------------- .nv.constant0._ZN7cutlass13device_kernelINS_4gemm6kernel13GemmUniversalIN4cute5tupleIJiiiiEEENS1_10collective13CollectiveMmaINS1_34MainloopSm90TmaGmmaWarpSpecializedILi56ENS5_IJNS4_1CILi1EEESB_SB_EEENS1_32KernelTmaWarpSpecializedPingpongEEENS5_IJNSA_ILi64EEESF_NSA_ILi16EEEEEENS_10bfloat16_tENS5_IJlSB_lEEESI_SJ_NS4_8TiledMMAINS4_8MMA_AtomIJNS4_4SM904GMMA27MMA_64x64x16_F32BF16BF16_SSILNSN_5MajorE0ELSP_0ELNSN_7ScaleInE1ELSQ_1EEEEEENS4_6LayoutISC_NS5_IJNSA_ILi0EEESU_SU_EEEEENS5_IJNS4_10UnderscoreESX_SX_EEEEENS4_13SM90_TMA_LOADENS4_14ComposedLayoutINS4_7SwizzleILi1ELi4ELi3EEENS4_18smem_ptr_flag_bitsILi16EEENST_INS5_IJNSA_ILi8EEESG_EEENS5_IJSG_SB_EEEEEEEvNS4_8identityES10_S1A_vS1B_EENS_8epilogue10collective6detail29Sm90TmaWarpSpecializedAdapterINS1E_15DefaultEpilogueISI_SJ_SJ_NS1D_6thread17LinearCombinationISI_Li1EffLNS1I_9ScaleType4KindE0ELNS_15FloatRoundStyleE2ESI_EENS1_15EpilogueDefaultEEEEEvvEEEEvNT_6ParamsE --------------------------
	.section	.nv.constant0._ZN7cutlass13device_kernelINS_4gemm6kernel13GemmUniversalIN4cute5tupleIJiiiiEEENS1_10collective13CollectiveMmaINS1_34MainloopSm90TmaGmmaWarpSpecializedILi56ENS5_IJNS4_1CILi1EEESB_SB_EEENS1_32KernelTmaWarpSpecializedPingpongEEENS5_IJNSA_ILi64EEESF_NSA_ILi16EEEEEENS_10bfloat16_tENS5_IJlSB_lEEESI_SJ_NS4_8TiledMMAINS4_8MMA_AtomIJNS4_4SM904GMMA27MMA_64x64x16_F32BF16BF16_SSILNSN_5MajorE0ELSP_0ELNSN_7ScaleInE1ELSQ_1EEEEEENS4_6LayoutISC_NS5_IJNSA_ILi0EEESU_SU_EEEEENS5_IJNS4_10UnderscoreESX_SX_EEEEENS4_13SM90_TMA_LOADENS4_14ComposedLayoutINS4_7SwizzleILi1ELi4ELi3EEENS4_18smem_ptr_flag_bitsILi16EEENST_INS5_IJNSA_ILi8EEESG_EEENS5_IJSG_SB_EEEEEEEvNS4_8identityES10_S1A_vS1B_EENS_8epilogue10collective6detail29Sm90TmaWarpSpecializedAdapterINS1E_15DefaultEpilogueISI_SJ_SJ_NS1D_6thread17LinearCombinationISI_Li1EffLNS1I_9ScaleType4KindE0ELNS_15FloatRoundStyleE2ESI_EENS1_15EpilogueDefaultEEEEEvvEEEEvNT_6ParamsE,"a",@progbits
	.sectionflags	@""
	.align	4
.nv.constant0._ZN7cutlass13device_kernelINS_4gemm6kernel13GemmUniversalIN4cute5tupleIJiiiiEEENS1_10collective13CollectiveMmaINS1_34MainloopSm90TmaGmmaWarpSpecializedILi56ENS5_IJNS4_1CILi1EEESB_SB_EEENS1_32KernelTmaWarpSpecializedPingpongEEENS5_IJNSA_ILi64EEESF_NSA_ILi16EEEEEENS_10bfloat16_tENS5_IJlSB_lEEESI_SJ_NS4_8TiledMMAINS4_8MMA_AtomIJNS4_4SM904GMMA27MMA_64x64x16_F32BF16BF16_SSILNSN_5MajorE0ELSP_0ELNSN_7ScaleInE1ELSQ_1EEEEEENS4_6LayoutISC_NS5_IJNSA_ILi0EEESU_SU_EEEEENS5_IJNS4_10UnderscoreESX_SX_EEEEENS4_13SM90_TMA_LOADENS4_14ComposedLayoutINS4_7SwizzleILi1ELi4ELi3EEENS4_18smem_ptr_flag_bitsILi16EEENST_INS5_IJNSA_ILi8EEESG_EEENS5_IJSG_SB_EEEEEEEvNS4_8identityES10_S1A_vS1B_EENS_8epilogue10collective6detail29Sm90TmaWarpSpecializedAdapterINS1E_15DefaultEpilogueISI_SJ_SJ_NS1D_6thread17LinearCombinationISI_Li1EffLNS1I_9ScaleType4KindE0ELNS_15FloatRoundStyleE2ESI_EENS1_15EpilogueDefaultEEEEEvvEEEEvNT_6ParamsE:
	.zero		1664


//--------------------- SYMBOLS --------------------------

	.type		.nv.reservedSmem.offset0,@object
	.size		.nv.reservedSmem.offset0,0x4
	.type		__assertfail,@function
